// auto-generated by cutlass_sweep.gemm — config: {"arch": "sm_100", "cluster_m": 2, "cluster_n": 1, "dtype": "tf32", "stages": 0, "tile_k": 128, "tile_m": 128, "tile_n": 128}
#include "cutlass/cutlass.h"
#include "cutlass/gemm/collective/collective_builder.hpp"
#include "cutlass/gemm/device/gemm_universal_adapter.h"
#include "cutlass/gemm/kernel/gemm_universal.hpp"
#include "cutlass/epilogue/collective/collective_builder.hpp"

using ElemA = cutlass::tfloat32_t;
using ElemB = cutlass::tfloat32_t;
using ElemCD = cutlass::tfloat32_t;
using Acc  = float;
using TileShape    = cute::Shape<cute::_128, cute::_128, cute::_128>;
using ClusterShape = cute::Shape<cute::_2, cute::_1, cute::_1>;

using CollectiveEpilogue = typename cutlass::epilogue::collective::CollectiveBuilder<
    cutlass::arch::Sm100, cutlass::arch::OpClassTensorOp,
    TileShape, ClusterShape,
    cutlass::epilogue::collective::EpilogueTileAuto,
    Acc, Acc,
    ElemCD, cutlass::layout::RowMajor, 128 / cutlass::sizeof_bits<ElemCD>::value,
    ElemCD, cutlass::layout::RowMajor, 128 / cutlass::sizeof_bits<ElemCD>::value,
    cutlass::epilogue::collective::EpilogueScheduleAuto
  >::CollectiveOp;

using CollectiveMainloop = typename cutlass::gemm::collective::CollectiveBuilder<
    cutlass::arch::Sm100, cutlass::arch::OpClassTensorOp,
    ElemA, cutlass::layout::RowMajor, 128 / cutlass::sizeof_bits<ElemA>::value,
    ElemB, cutlass::layout::ColumnMajor, 128 / cutlass::sizeof_bits<ElemB>::value,
    Acc,
    TileShape, ClusterShape,
    cutlass::gemm::collective::StageCountAutoCarveout<static_cast<int>(sizeof(typename CollectiveEpilogue::SharedStorage))>,
    cutlass::gemm::collective::KernelScheduleAuto
  >::CollectiveOp;

using GemmKernel = cutlass::gemm::kernel::GemmUniversal<
    cute::Shape<int,int,int,int>,
    CollectiveMainloop,
    CollectiveEpilogue
>;
using Gemm = cutlass::gemm::device::GemmUniversalAdapter<GemmKernel>;

// Force the device kernel symbol into the cubin without needing a host main.
auto* _anchor = &cutlass::device_kernel<GemmKernel>;


// ===== COMPILED SASS (sm_100a) =====

	.target	sm_100a

	.elftype	@"ET_EXEC"


//--------------------- .note.nv.tkinfo           --------------------------
	.section	.note.nv.tkinfo,"",@"SHT_NOTE"
	.sectionflags	@"SHF_NOTE_NV_TKINFO"
	.tkinfo
        /*0018*/ 	.word	0x00000002
        /*0030*/ 	.string	""
        /*0030*/ 	.string	"ptxas"
        /*0030*/ 	.string	"Cuda compilation tools, release 13.0, V13.0.88"
        /*0030*/ 	.string	"Build cuda_13.0.r13.0/compiler.36424714_0"
        /*0030*/ 	.string	"-arch sm_100a -m 64 "



//--------------------- .note.nv.cuinfo           --------------------------
	.section	.note.nv.cuinfo,"",@"SHT_NOTE"
	.sectionflags	@"SHF_NOTE_NV_CUINFO"
        /*0018*/ 	.short	0x0002
        /*001a*/ 	.short	0x0064
        /*001c*/ 	.short	0x0082
	.zero		2


//--------------------- .nv.info                  --------------------------
	.section	.nv.info,"",@"SHT_CUDA_INFO"
	.align	4


	//----- nvinfo : EIATTR_REGCOUNT
	.align		4
        /*0000*/ 	.byte	0x04, 0x2f
        /*0002*/ 	.short	(.L_19 - .L_18)
	.align		4
.L_18:
        /*0004*/ 	.word	index@(_ZN7cutlass13device_kernelINS_4gemm6kernel13GemmUniversalIN4cute5tupleIJiiiiEEENS1_10collective13CollectiveMmaINS1_35MainloopSm100TmaUmmaWarpSpecializedILi3ELi2ELi4ENS5_IJNS4_1CILi2EEENSA_ILi1EEESC_EEEEENS5_IJNSA_ILi128EEESF_SF_EEENS_10tfloat32_tENS5_IJlSC_lEEESH_SI_NS4_8TiledMMAINS4_8MMA_AtomIJNS4_23SM100_MMA_TF32_2x1SM_SSISH_SH_fLi128ELi128ELNS4_4UMMA5MajorE0ELSN_0ELNSM_7ScaleInE0ELSO_0EEEEEENS4_6LayoutINS5_IJSC_SC_SC_EEENS5_IJNSA_ILi0EEEST_ST_EEEEENS5_IJNS4_10UnderscoreESW_SW_EEEEENS4_18SM100_TMA_2SM_LOADENS4_14ComposedLayoutINS4_7SwizzleILi3ELi4ELi3EEENS4_18smem_ptr_flag_bitsILi32EEENSR_INS5_IJNSA_ILi8EEENSA_ILi32EEEEEENS5_IJS16_SC_EEEEEEEvNS4_8identityESZ_S1A_vS1B_EENS_8epilogue10collective18CollectiveEpilogueINS1D_23Sm100TmaWarpSpecializedILi4ELi2ELi16ELb1ELb0EEEJNS5_IJNSA_ILi64EEESF_SF_EEENS5_IJNSR_IS1I_SC_EENSR_INS5_IJNSA_ILi16EEESB_EEENS5_IJSC_S1I_EEEEEEEESH_SI_SH_SI_NS1D_6fusion15FusionCallbacksIS1H_NS1Q_17LinearCombinationISH_fSH_fLNS_15FloatRoundStyleE2EEES1J_S1P_JEEENS4_5SM1004TMEM4LOAD26SM100_TMEM_LOAD_32dp32b16xENS4_13SM90_TMA_LOADENS10_INS11_ILi2ELi4ELi3EEES14_NSR_INS5_IJS15_S1L_EEENS5_IJS1L_SC_EEEEEEENS4_39AutoVectorizingCopyWithAssumedAlignmentILi128EEENS4_14SM90_TMA_STOREES25_S27_S27_EEEvvEEEEvNT_6ParamsE)
        /*0008*/ 	.word	0x00000060


	//----- nvinfo : EIATTR_FRAME_SIZE
	.align		4
.L_19:
        /*000c*/ 	.byte	0x04, 0x11
        /*000e*/ 	.short	(.L_21 - .L_20)
	.align		4
.L_20:
        /*0010*/ 	.word	index@($__internal_2_$__cuda_sm10x_tcgen05_guardrail_trap_unallocated_columns_being_dealloced)
        /*0014*/ 	.word	0x00000000


	//----- nvinfo : EIATTR_FRAME_SIZE
	.align		4
.L_21:
        /*0018*/ 	.byte	0x04, 0x11
        /*001a*/ 	.short	(.L_23 - .L_22)
	.align		4
.L_22:
        /*001c*/ 	.word	index@($__internal_1_$__cuda_sm10x_tcgen05_guardrail_trap_phase_invalid_during_alloc)
        /*0020*/ 	.word	0x00000000


	//----- nvinfo : EIATTR_FRAME_SIZE
	.align		4
.L_23:
        /*0024*/ 	.byte	0x04, 0x11
        /*0026*/ 	.short	(.L_25 - .L_24)
	.align		4
.L_24:
        /*0028*/ 	.word	index@($__internal_0_$__cuda_sm10x_tcgen05_guardrail_trap_col_being_dealloced_not_returned_by_alloc)
        /*002c*/ 	.word	0x00000000


	//----- nvinfo : EIATTR_FRAME_SIZE
	.align		4
.L_25:
        /*0030*/ 	.byte	0x04, 0x11
        /*0032*/ 	.short	(.L_27 - .L_26)
	.align		4
.L_26:
        /*0034*/ 	.word	index@(_ZN7cutlass13device_kernelINS_4gemm6kernel13GemmUniversalIN4cute5tupleIJiiiiEEENS1_10collective13CollectiveMmaINS1_35MainloopSm100TmaUmmaWarpSpecializedILi3ELi2ELi4ENS5_IJNS4_1CILi2EEENSA_ILi1EEESC_EEEEENS5_IJNSA_ILi128EEESF_SF_EEENS_10tfloat32_tENS5_IJlSC_lEEESH_SI_NS4_8TiledMMAINS4_8MMA_AtomIJNS4_23SM100_MMA_TF32_2x1SM_SSISH_SH_fLi128ELi128ELNS4_4UMMA5MajorE0ELSN_0ELNSM_7ScaleInE0ELSO_0EEEEEENS4_6LayoutINS5_IJSC_SC_SC_EEENS5_IJNSA_ILi0EEEST_ST_EEEEENS5_IJNS4_10UnderscoreESW_SW_EEEEENS4_18SM100_TMA_2SM_LOADENS4_14ComposedLayoutINS4_7SwizzleILi3ELi4ELi3EEENS4_18smem_ptr_flag_bitsILi32EEENSR_INS5_IJNSA_ILi8EEENSA_ILi32EEEEEENS5_IJS16_SC_EEEEEEEvNS4_8identityESZ_S1A_vS1B_EENS_8epilogue10collective18CollectiveEpilogueINS1D_23Sm100TmaWarpSpecializedILi4ELi2ELi16ELb1ELb0EEEJNS5_IJNSA_ILi64EEESF_SF_EEENS5_IJNSR_IS1I_SC_EENSR_INS5_IJNSA_ILi16EEESB_EEENS5_IJSC_S1I_EEEEEEEESH_SI_SH_SI_NS1D_6fusion15FusionCallbacksIS1H_NS1Q_17LinearCombinationISH_fSH_fLNS_15FloatRoundStyleE2EEES1J_S1P_JEEENS4_5SM1004TMEM4LOAD26SM100_TMEM_LOAD_32dp32b16xENS4_13SM90_TMA_LOADENS10_INS11_ILi2ELi4ELi3EEES14_NSR_INS5_IJS15_S1L_EEENS5_IJS1L_SC_EEEEEEENS4_39AutoVectorizingCopyWithAssumedAlignmentILi128EEENS4_14SM90_TMA_STOREES25_S27_S27_EEEvvEEEEvNT_6ParamsE)
        /*0038*/ 	.word	0x00000000


	//----- nvinfo : EIATTR_MIN_STACK_SIZE
	.align		4
.L_27:
        /*003c*/ 	.byte	0x04, 0x12
        /*003e*/ 	.short	(.L_29 - .L_28)
	.align		4
.L_28:
        /*0040*/ 	.word	index@(_ZN7cutlass13device_kernelINS_4gemm6kernel13GemmUniversalIN4cute5tupleIJiiiiEEENS1_10collective13CollectiveMmaINS1_35MainloopSm100TmaUmmaWarpSpecializedILi3ELi2ELi4ENS5_IJNS4_1CILi2EEENSA_ILi1EEESC_EEEEENS5_IJNSA_ILi128EEESF_SF_EEENS_10tfloat32_tENS5_IJlSC_lEEESH_SI_NS4_8TiledMMAINS4_8MMA_AtomIJNS4_23SM100_MMA_TF32_2x1SM_SSISH_SH_fLi128ELi128ELNS4_4UMMA5MajorE0ELSN_0ELNSM_7ScaleInE0ELSO_0EEEEEENS4_6LayoutINS5_IJSC_SC_SC_EEENS5_IJNSA_ILi0EEEST_ST_EEEEENS5_IJNS4_10UnderscoreESW_SW_EEEEENS4_18SM100_TMA_2SM_LOADENS4_14ComposedLayoutINS4_7SwizzleILi3ELi4ELi3EEENS4_18smem_ptr_flag_bitsILi32EEENSR_INS5_IJNSA_ILi8EEENSA_ILi32EEEEEENS5_IJS16_SC_EEEEEEEvNS4_8identityESZ_S1A_vS1B_EENS_8epilogue10collective18CollectiveEpilogueINS1D_23Sm100TmaWarpSpecializedILi4ELi2ELi16ELb1ELb0EEEJNS5_IJNSA_ILi64EEESF_SF_EEENS5_IJNSR_IS1I_SC_EENSR_INS5_IJNSA_ILi16EEESB_EEENS5_IJSC_S1I_EEEEEEEESH_SI_SH_SI_NS1D_6fusion15FusionCallbacksIS1H_NS1Q_17LinearCombinationISH_fSH_fLNS_15FloatRoundStyleE2EEES1J_S1P_JEEENS4_5SM1004TMEM4LOAD26SM100_TMEM_LOAD_32dp32b16xENS4_13SM90_TMA_LOADENS10_INS11_ILi2ELi4ELi3EEES14_NSR_INS5_IJS15_S1L_EEENS5_IJS1L_SC_EEEEEEENS4_39AutoVectorizingCopyWithAssumedAlignmentILi128EEENS4_14SM90_TMA_STOREES25_S27_S27_EEEvvEEEEvNT_6ParamsE)
        /*0044*/ 	.word	0x00000000
.L_29:


//--------------------- .nv.compat                --------------------------
	.section	.nv.compat,"",@"SHT_CUDA_COMPAT_INFO"
	.align	4
        /*0000*/ 	.byte	0x02, 0x09, 0x01, 0x00, 0x02, 0x02, 0x02, 0x00, 0x02, 0x05, 0x05, 0x00, 0x03, 0x07, 0x01, 0x01
        /*0010*/ 	.byte	0x02, 0x03, 0x01, 0x00, 0x02, 0x06, 0x01, 0x00, 0x04, 0x0b, 0x08, 0x00, 0x09, 0x00, 0x00, 0x00
        /*0020*/ 	.byte	0x00, 0x00, 0x00, 0x00


//--------------------- .nv.info._ZN7cutlass13device_kernelINS_4gemm6kernel13GemmUniversalIN4cute5tupleIJiiiiEEENS1_10collective13CollectiveMmaINS1_35MainloopSm100TmaUmmaWarpSpecializedILi3ELi2ELi4ENS5_IJNS4_1CILi2EEENSA_ILi1EEESC_EEEEENS5_IJNSA_ILi128EEESF_SF_EEENS_10tfloat32_tENS5_IJlSC_lEEESH_SI_NS4_8TiledMMAINS4_8MMA_AtomIJNS4_23SM100_MMA_TF32_2x1SM_SSISH_SH_fLi128ELi128ELNS4_4UMMA5MajorE0ELSN_0ELNSM_7ScaleInE0ELSO_0EEEEEENS4_6LayoutINS5_IJSC_SC_SC_EEENS5_IJNSA_ILi0EEEST_ST_EEEEENS5_IJNS4_10UnderscoreESW_SW_EEEEENS4_18SM100_TMA_2SM_LOADENS4_14ComposedLayoutINS4_7SwizzleILi3ELi4ELi3EEENS4_18smem_ptr_flag_bitsILi32EEENSR_INS5_IJNSA_ILi8EEENSA_ILi32EEEEEENS5_IJS16_SC_EEEEEEEvNS4_8identityESZ_S1A_vS1B_EENS_8epilogue10collective18CollectiveEpilogueINS1D_23Sm100TmaWarpSpecializedILi4ELi2ELi16ELb1ELb0EEEJNS5_IJNSA_ILi64EEESF_SF_EEENS5_IJNSR_IS1I_SC_EENSR_INS5_IJNSA_ILi16EEESB_EEENS5_IJSC_S1I_EEEEEEEESH_SI_SH_SI_NS1D_6fusion15FusionCallbacksIS1H_NS1Q_17LinearCombinationISH_fSH_fLNS_15FloatRoundStyleE2EEES1J_S1P_JEEENS4_5SM1004TMEM4LOAD26SM100_TMEM_LOAD_32dp32b16xENS4_13SM90_TMA_LOADENS10_INS11_ILi2ELi4ELi3EEES14_NSR_INS5_IJS15_S1L_EEENS5_IJS1L_SC_EEEEEEENS4_39AutoVectorizingCopyWithAssumedAlignmentILi128EEENS4_14SM90_TMA_STOREES25_S27_S27_EEEvvEEEEvNT_6ParamsE --------------------------
	.section	.nv.info._ZN7cutlass13device_kernelINS_4gemm6kernel13GemmUniversalIN4cute5tupleIJiiiiEEENS1_10collective13CollectiveMmaINS1_35MainloopSm100TmaUmmaWarpSpecializedILi3ELi2ELi4ENS5_IJNS4_1CILi2EEENSA_ILi1EEESC_EEEEENS5_IJNSA_ILi128EEESF_SF_EEENS_10tfloat32_tENS5_IJlSC_lEEESH_SI_NS4_8TiledMMAINS4_8MMA_AtomIJNS4_23SM100_MMA_TF32_2x1SM_SSISH_SH_fLi128ELi128ELNS4_4UMMA5MajorE0ELSN_0ELNSM_7ScaleInE0ELSO_0EEEEEENS4_6LayoutINS5_IJSC_SC_SC_EEENS5_IJNSA_ILi0EEEST_ST_EEEEENS5_IJNS4_10UnderscoreESW_SW_EEEEENS4_18SM100_TMA_2SM_LOADENS4_14ComposedLayoutINS4_7SwizzleILi3ELi4ELi3EEENS4_18smem_ptr_flag_bitsILi32EEENSR_INS5_IJNSA_ILi8EEENSA_ILi32EEEEEENS5_IJS16_SC_EEEEEEEvNS4_8identityESZ_S1A_vS1B_EENS_8epilogue10collective18CollectiveEpilogueINS1D_23Sm100TmaWarpSpecializedILi4ELi2ELi16ELb1ELb0EEEJNS5_IJNSA_ILi64EEESF_SF_EEENS5_IJNSR_IS1I_SC_EENSR_INS5_IJNSA_ILi16EEESB_EEENS5_IJSC_S1I_EEEEEEEESH_SI_SH_SI_NS1D_6fusion15FusionCallbacksIS1H_NS1Q_17LinearCombinationISH_fSH_fLNS_15FloatRoundStyleE2EEES1J_S1P_JEEENS4_5SM1004TMEM4LOAD26SM100_TMEM_LOAD_32dp32b16xENS4_13SM90_TMA_LOADENS10_INS11_ILi2ELi4ELi3EEES14_NSR_INS5_IJS15_S1L_EEENS5_IJS1L_SC_EEEEEEENS4_39AutoVectorizingCopyWithAssumedAlignmentILi128EEENS4_14SM90_TMA_STOREES25_S27_S27_EEEvvEEEEvNT_6ParamsE,"",@"SHT_CUDA_INFO"
	.sectionflags	@""
	.align	4


	//----- nvinfo : EIATTR_CUDA_API_VERSION
	.align		4
        /*0000*/ 	.byte	0x04, 0x37
        /*0002*/ 	.short	(.L_31 - .L_30)
.L_30:
        /*0004*/ 	.word	0x00000082


	//----- nvinfo : EIATTR_KPARAM_INFO
	.align		4
.L_31:
        /*0008*/ 	.byte	0x04, 0x17
        /*000a*/ 	.short	(.L_33 - .L_32)
.L_32:
        /*000c*/ 	.word	0x00000000
        /*0010*/ 	.short	0x0000
        /*0012*/ 	.short	0x0000
        /*0014*/ 	.byte	0x00, 0xf0, 0x01, 0x20


	//----- nvinfo : EIATTR_AT_ENTRY_FRAGMENTS
	.align		4
.L_33:
        /*0018*/ 	.byte	0x04, 0x4f
        /*001a*/ 	.short	(.L_35 - .L_34)


	//   ....[0]....
.L_34:
        /*001c*/ 	.word	0x00000007


	//----- nvinfo : EIATTR_RESERVED_SMEM_USED
	.align		4
.L_35:
        /*0020*/ 	.byte	0x01, 0x41
	.zero		2


	//----- nvinfo : EIATTR_SPARSE_MMA_MASK
	.align		4
        /*0024*/ 	.byte	0x03, 0x50
        /*0026*/ 	.short	0x0000


	//----- nvinfo : EIATTR_TCGEN05_2CTA_USED
	.align		4
        /*0028*/ 	.byte	0x01, 0x52
	.zero		2


	//----- nvinfo : EIATTR_MAXREG_COUNT
	.align		4
        /*002c*/ 	.byte	0x03, 0x1b
        /*002e*/ 	.short	0x00ff


	//----- nvinfo : EIATTR_NUM_BARRIERS
	.align		4
        /*0030*/ 	.byte	0x02, 0x4c
        /*0032*/ 	.byte	0x07
	.zero		1


	//----- nvinfo : EIATTR_EXTERNS
	.align		4
        /*0034*/ 	.byte	0x04, 0x0f
        /*0036*/ 	.short	(.L_37 - .L_36)


	//   ....[0]....
	.align		4
.L_36:
        /*0038*/ 	.word	index@(__assertfail)


	//----- nvinfo : EIATTR_MERCURY_ISA_VERSION
	.align		4
.L_37:
        /*003c*/ 	.byte	0x03, 0x5f
        /*003e*/ 	.short	0x0101


	//----- nvinfo : EIATTR_INT_WARP_WIDE_INSTR_OFFSETS
	.align		4
        /*0040*/ 	.byte	0x04, 0x31
        /*0042*/ 	.short	(.L_39 - .L_38)


	//   ....[0]....
.L_38:
        /*0044*/ 	.word	0x00000d20


	//   ....[1]....
        /*0048*/ 	.word	0x00000dc0


	//   ....[2]....
        /*004c*/ 	.word	0x00002590


	//   ....[3]....
        /*0050*/ 	.word	0x000049c0


	//   ....[4]....
        /*0054*/ 	.word	0x000049e0


	//   ....[5]....
        /*0058*/ 	.word	0x00004a10


	//   ....[6]....
        /*005c*/ 	.word	0x00005350


	//   ....[7]....
        /*0060*/ 	.word	0x00005370


	//   ....[8]....
        /*0064*/ 	.word	0x00005410


	//   ....[9]....
        /*0068*/ 	.word	0x00005520


	//   ....[10]....
        /*006c*/ 	.word	0x00005540


	//   ....[11]....
        /*0070*/ 	.word	0x00005610


	//   ....[12]....
        /*0074*/ 	.word	0x00005710


	//   ....[13]....
        /*0078*/ 	.word	0x00005730


	//   ....[14]....
        /*007c*/ 	.word	0x00005860


	//   ....[15]....
        /*0080*/ 	.word	0x000059e0


	//   ....[16]....
        /*0084*/ 	.word	0x000059f0


	//   ....[17]....
        /*0088*/ 	.word	0x00005b10


	//----- nvinfo : EIATTR_COOP_GROUP_MASK_REGIDS
	.align		4
.L_39:
        /*008c*/ 	.byte	0x04, 0x29
        /*008e*/ 	.short	(.L_41 - .L_40)


	//   ....[0]....
.L_40:
        /*0090*/ 	.word	0xffffffff


	//   ....[1]....
        /*0094*/ 	.word	0xffffffff


	//   ....[2]....
        /*0098*/ 	.word	0xffffffff


	//   ....[3]....
        /*009c*/ 	.word	0xffffffff


	//   ....[4]....
        /*00a0*/ 	.word	0xffffffff


	//   ....[5]....
        /*00a4*/ 	.word	0xffffffff


	//   ....[6]....
        /*00a8*/ 	.word	0xffffffff


	//   ....[7]....
        /*00ac*/ 	.word	0xffffffff


	//   ....[8]....
        /*00b0*/ 	.word	0xffffffff


	//   ....[9]....
        /*00b4*/ 	.word	0xffffffff


	//   ....[10]....
        /*00b8*/ 	.word	0xffffffff


	//   ....[11]....
        /*00bc*/ 	.word	0xffffffff


	//   ....[12]....
        /*00c0*/ 	.word	0xffffffff


	//   ....[13]....
        /*00c4*/ 	.word	0xffffffff


	//----- nvinfo : EIATTR_COOP_GROUP_INSTR_OFFSETS
	.align		4
.L_41:
        /*00c8*/ 	.byte	0x04, 0x28
        /*00ca*/ 	.short	(.L_43 - .L_42)


	//   ....[0]....
.L_42:
        /*00cc*/ 	.word	0x000000e0


	//   ....[1]....
        /*00d0*/ 	.word	0x00000520


	//   ....[2]....
        /*00d4*/ 	.word	0x00000690


	//   ....[3]....
        /*00d8*/ 	.word	0x00000820


	//   ....[4]....
        /*00dc*/ 	.word	0x00000910


	//   ....[5]....
        /*00e0*/ 	.word	0x00000a70


	//   ....[6]....
        /*00e4*/ 	.word	0x00000c00


	//   ....[7]....
        /*00e8*/ 	.word	0x00000e40


	//   ....[8]....
        /*00ec*/ 	.word	0x00002470


	//   ....[9]....
        /*00f0*/ 	.word	0x000031c0


	//   ....[10]....
        /*00f4*/ 	.word	0x000036d0


	//   ....[11]....
        /*00f8*/ 	.word	0x00003980


	//   ....[12]....
        /*00fc*/ 	.word	0x000048b0


	//   ....[13]....
        /*0100*/ 	.word	0x00004ad0


	//----- nvinfo : EIATTR_VRC_CTA_INIT_COUNT
	.align		4
.L_43:
        /*0104*/ 	.byte	0x02, 0x4a
        /*0106*/ 	.byte	0x80
	.zero		1


	//----- nvinfo : EIATTR_SYSCALL_OFFSETS
	.align		4
        /*0108*/ 	.byte	0x04, 0x46
        /*010a*/ 	.short	(.L_45 - .L_44)


	//   ....[0]....
.L_44:
        /*010c*/ 	.word	0x00006670


	//   ....[1]....
        /*0110*/ 	.word	0x00006760


	//   ....[2]....
        /*0114*/ 	.word	0x00006ed0


	//   ....[3]....
        /*0118*/ 	.word	0x00007890


	//   ....[4]....
        /*011c*/ 	.word	0x00008230


	//   ....[5]....
        /*0120*/ 	.word	0x00008bd0


	//----- nvinfo : EIATTR_MBARRIER_INSTR_OFFSETS
	.align		4
.L_45:
        /*0124*/ 	.byte	0x04, 0x39
        /*0126*/ 	.short	(.L_47 - .L_46)


	//   ....[0]....
.L_46:
        /*0128*/ 	.word	0x00000620
        /*012c*/ 	.word	0x000000ff
        /*0130*/ 	.word	0x00000000
        /*0134*/ 	.short	0x0100
        /*0136*/ 	.byte	0x04
	.zero		1


	//   ....[1]....
        /*0138*/ 	.word	0x00000630
        /*013c*/ 	.word	0x000000ff
        /*0140*/ 	.word	0x00000018
        /*0144*/ 	.short	0x0100
        /*0146*/ 	.byte	0x04
	.zero		1


	//   ....[2]....
        /*0148*/ 	.word	0x00000640
        /*014c*/ 	.word	0x000000ff
        /*0150*/ 	.word	0x00000008
        /*0154*/ 	.short	0x0100
        /*0156*/ 	.byte	0x04
	.zero		1


	//   ....[3]....
        /*0158*/ 	.word	0x00000650
        /*015c*/ 	.word	0x000000ff
        /*0160*/ 	.word	0x00000020
        /*0164*/ 	.short	0x0100
        /*0166*/ 	.byte	0x04
	.zero		1


	//   ....[4]....
        /*0168*/ 	.word	0x00000660
        /*016c*/ 	.word	0x000000ff
        /*0170*/ 	.word	0x00000010
        /*0174*/ 	.short	0x0100
        /*0176*/ 	.byte	0x04
	.zero		1


	//   ....[5]....
        /*0178*/ 	.word	0x00000670
        /*017c*/ 	.word	0x000000ff
        /*0180*/ 	.word	0x00000028
        /*0184*/ 	.short	0x0100
        /*0186*/ 	.byte	0x04
	.zero		1


	//   ....[6]....
        /*0188*/ 	.word	0x00000790
        /*018c*/ 	.word	0x000000ff
        /*0190*/ 	.word	0x00000030
        /*0194*/ 	.short	0x0100
        /*0196*/ 	.byte	0x04
	.zero		1


	//   ....[7]....
        /*0198*/ 	.word	0x000007a0
        /*019c*/ 	.word	0x000000ff
        /*01a0*/ 	.word	0x00000050
        /*01a4*/ 	.short	0x0100
        /*01a6*/ 	.byte	0x04
	.zero		1


	//   ....[8]....
        /*01a8*/ 	.word	0x000007b0
        /*01ac*/ 	.word	0x000000ff
        /*01b0*/ 	.word	0x00000038
        /*01b4*/ 	.short	0x0100
        /*01b6*/ 	.byte	0x04
	.zero		1


	//   ....[9]....
        /*01b8*/ 	.word	0x000007c0
        /*01bc*/ 	.word	0x000000ff
        /*01c0*/ 	.word	0x00000058
        /*01c4*/ 	.short	0x0100
        /*01c6*/ 	.byte	0x04
	.zero		1


	//   ....[10]....
        /*01c8*/ 	.word	0x000007d0
        /*01cc*/ 	.word	0x000000ff
        /*01d0*/ 	.word	0x00000040
        /*01d4*/ 	.short	0x0100
        /*01d6*/ 	.byte	0x04
	.zero		1


	//   ....[11]....
        /*01d8*/ 	.word	0x000007e0
        /*01dc*/ 	.word	0x000000ff
        /*01e0*/ 	.word	0x00000060
        /*01e4*/ 	.short	0x0100
        /*01e6*/ 	.byte	0x04
	.zero		1


	//   ....[12]....
        /*01e8*/ 	.word	0x000007f0
        /*01ec*/ 	.word	0x000000ff
        /*01f0*/ 	.word	0x00000048
        /*01f4*/ 	.short	0x0100
        /*01f6*/ 	.byte	0x04
	.zero		1


	//   ....[13]....
        /*01f8*/ 	.word	0x00000800
        /*01fc*/ 	.word	0x000000ff
        /*0200*/ 	.word	0x00000068
        /*0204*/ 	.short	0x0100
        /*0206*/ 	.byte	0x04
	.zero		1


	//   ....[14]....
        /*0208*/ 	.word	0x000008e0
        /*020c*/ 	.word	0x000000ff
        /*0210*/ 	.word	0x00000070
        /*0214*/ 	.short	0x0100
        /*0216*/ 	.byte	0x06
	.zero		1


	//   ....[15]....
        /*0218*/ 	.word	0x000008f0
        /*021c*/ 	.word	0x000000ff
        /*0220*/ 	.word	0x00000078
        /*0224*/ 	.short	0x0100
        /*0226*/ 	.byte	0x06
	.zero		1


	//   ....[16]....
        /*0228*/ 	.word	0x00000a20
        /*022c*/ 	.word	0x000000ff
        /*0230*/ 	.word	0x00000080
        /*0234*/ 	.short	0x0100
        /*0236*/ 	.byte	0x06
	.zero		1


	//   ....[17]....
        /*0238*/ 	.word	0x00000a30
        /*023c*/ 	.word	0x000000ff
        /*0240*/ 	.word	0x00000090
        /*0244*/ 	.short	0x0100
        /*0246*/ 	.byte	0x06
	.zero		1


	//   ....[18]....
        /*0248*/ 	.word	0x00000a40
        /*024c*/ 	.word	0x000000ff
        /*0250*/ 	.word	0x00000088
        /*0254*/ 	.short	0x0100
        /*0256*/ 	.byte	0x06
	.zero		1


	//   ....[19]....
        /*0258*/ 	.word	0x00000a50
        /*025c*/ 	.word	0x000000ff
        /*0260*/ 	.word	0x00000098
        /*0264*/ 	.short	0x0100
        /*0266*/ 	.byte	0x06
	.zero		1


	//   ....[20]....
        /*0268*/ 	.word	0x00000b70
        /*026c*/ 	.word	0x000000ff
        /*0270*/ 	.word	0x000000a0
        /*0274*/ 	.short	0x0100
        /*0276*/ 	.byte	0x04
	.zero		1


	//   ....[21]....
        /*0278*/ 	.word	0x00000b80
        /*027c*/ 	.word	0x000000ff
        /*0280*/ 	.word	0x000000c0
        /*0284*/ 	.short	0x0100
        /*0286*/ 	.byte	0x04
	.zero		1


	//   ....[22]....
        /*0288*/ 	.word	0x00000b90
        /*028c*/ 	.word	0x000000ff
        /*0290*/ 	.word	0x000000a8
        /*0294*/ 	.short	0x0100
        /*0296*/ 	.byte	0x04
	.zero		1


	//   ....[23]....
        /*0298*/ 	.word	0x00000ba0
        /*029c*/ 	.word	0x000000ff
        /*02a0*/ 	.word	0x000000c8
        /*02a4*/ 	.short	0x0100
        /*02a6*/ 	.byte	0x04
	.zero		1


	//   ....[24]....
        /*02a8*/ 	.word	0x00000bb0
        /*02ac*/ 	.word	0x000000ff
        /*02b0*/ 	.word	0x000000b0
        /*02b4*/ 	.short	0x0100
        /*02b6*/ 	.byte	0x04
	.zero		1


	//   ....[25]....
        /*02b8*/ 	.word	0x00000bc0
        /*02bc*/ 	.word	0x000000ff
        /*02c0*/ 	.word	0x000000d0
        /*02c4*/ 	.short	0x0100
        /*02c6*/ 	.byte	0x04
	.zero		1


	//   ....[26]....
        /*02c8*/ 	.word	0x00000bd0
        /*02cc*/ 	.word	0x000000ff
        /*02d0*/ 	.word	0x000000b8
        /*02d4*/ 	.short	0x0100
        /*02d6*/ 	.byte	0x04
	.zero		1


	//   ....[27]....
        /*02d8*/ 	.word	0x00000be0
        /*02dc*/ 	.word	0x000000ff
        /*02e0*/ 	.word	0x000000d8
        /*02e4*/ 	.short	0x0100
        /*02e6*/ 	.byte	0x04
	.zero		1


	//   ....[28]....
        /*02e8*/ 	.word	0x00000cd0
        /*02ec*/ 	.word	0x000000ff
        /*02f0*/ 	.word	0x000000e0
        /*02f4*/ 	.short	0x0100
        /*02f6*/ 	.byte	0x04
	.zero		1


	//   ....[29]....
        /*02f8*/ 	.word	0x00000ce0
        /*02fc*/ 	.word	0x000000ff
        /*0300*/ 	.word	0x000000f0
        /*0304*/ 	.short	0x0100
        /*0306*/ 	.byte	0x04
	.zero		1


	//   ....[30]....
        /*0308*/ 	.word	0x00000cf0
        /*030c*/ 	.word	0x000000ff
        /*0310*/ 	.word	0x000000e8
        /*0314*/ 	.short	0x0100
        /*0316*/ 	.byte	0x04
	.zero		1


	//   ....[31]....
        /*0318*/ 	.word	0x00000d00
        /*031c*/ 	.word	0x000000ff
        /*0320*/ 	.word	0x000000f8
        /*0324*/ 	.short	0x0100
        /*0326*/ 	.byte	0x04
	.zero		1


	//   ....[32]....
        /*0328*/ 	.word	0x00000df0
        /*032c*/ 	.word	0x000000ff
        /*0330*/ 	.word	0x00000100
        /*0334*/ 	.short	0x0100
        /*0336*/ 	.byte	0x06
	.zero		1


	//   ....[33]....
        /*0338*/ 	.word	0x00001800
        /*033c*/ 	.word	0x00000003
        /*0340*/ 	.word	0x000000f0
        /*0344*/ 	.short	0x010a
        /*0346*/ 	.byte	0xff
	.zero		1


	//   ....[34]....
        /*0348*/ 	.word	0x00001830
        /*034c*/ 	.word	0x00000003
        /*0350*/ 	.word	0x000000e0
        /*0354*/ 	.short	0x0101
        /*0356*/ 	.byte	0xff
	.zero		1


	//   ....[35]....
        /*0358*/ 	.word	0x00001930
        /*035c*/ 	.word	0x000000ff
        /*0360*/ 	.word	0x00000018
        /*0364*/ 	.short	0x010a
        /*0366*/ 	.byte	0x04
	.zero		1


	//   ....[36]....
        /*0368*/ 	.word	0x000019f0
        /*036c*/ 	.word	0x000000ff
        /*0370*/ 	.word	0x00000018
        /*0374*/ 	.short	0x010a
        /*0376*/ 	.byte	0x0d
	.zero		1


	//   ....[37]....
        /*0378*/ 	.word	0x00001b50
        /*037c*/ 	.word	0x000000ff
        /*0380*/ 	.word	0x00000018
        /*0384*/ 	.short	0x010a
        /*0386*/ 	.byte	0x04
	.zero		1


	//   ....[38]....
        /*0388*/ 	.word	0x00001ef0
        /*038c*/ 	.word	0x000000ff
        /*0390*/ 	.word	0x00000078
        /*0394*/ 	.short	0x0101
        /*0396*/ 	.byte	0x15
	.zero		1


	//   ....[39]....
        /*0398*/ 	.word	0x00001f10
        /*039c*/ 	.word	0x000000ff
        /*03a0*/ 	.word	0x00000018
        /*03a4*/ 	.short	0x010a
        /*03a6*/ 	.byte	0x04
	.zero		1


	//   ....[40]....
        /*03a8*/ 	.word	0x00001f90
        /*03ac*/ 	.word	0x000000ff
        /*03b0*/ 	.word	0x00000018
        /*03b4*/ 	.short	0x010a
        /*03b6*/ 	.byte	0x0d
	.zero		1


	//   ....[41]....
        /*03b8*/ 	.word	0x000020d0
        /*03bc*/ 	.word	0x000000ff
        /*03c0*/ 	.word	0x00000018
        /*03c4*/ 	.short	0x010a
        /*03c6*/ 	.byte	0x04
	.zero		1


	//   ....[42]....
        /*03c8*/ 	.word	0x000024a0
        /*03cc*/ 	.word	0x00000002
        /*03d0*/ 	.word	0x00000080
        /*03d4*/ 	.short	0x010a
        /*03d6*/ 	.byte	0xff
	.zero		1


	//   ....[43]....
        /*03d8*/ 	.word	0x00002560
        /*03dc*/ 	.word	0x00000002
        /*03e0*/ 	.word	0x00000000
        /*03e4*/ 	.short	0x0101
        /*03e6*/ 	.byte	0xff
	.zero		1


	//   ....[44]....
        /*03e8*/ 	.word	0x00002ac0
        /*03ec*/ 	.word	0x000000ff
        /*03f0*/ 	.word	0x00000000
        /*03f4*/ 	.short	0x010a
        /*03f6*/ 	.byte	0x04
	.zero		1


	//   ....[45]....
        /*03f8*/ 	.word	0x00002b50
        /*03fc*/ 	.word	0x000000ff
        /*0400*/ 	.word	0x00000000
        /*0404*/ 	.short	0x010a
        /*0406*/ 	.byte	0x05
	.zero		1


	//   ....[46]....
        /*0408*/ 	.word	0x00002bf0
        /*040c*/ 	.word	0x00000000
        /*0410*/ 	.word	0x00000000
        /*0414*/ 	.short	0x010a
        /*0416*/ 	.byte	0xff
	.zero		1


	//   ....[47]....
        /*0418*/ 	.word	0x00002d20
        /*041c*/ 	.word	0x00000000
        /*0420*/ 	.word	0x000000e0
        /*0424*/ 	.short	0x010a
        /*0426*/ 	.byte	0xff
	.zero		1


	//   ....[48]....
        /*0428*/ 	.word	0x00002d90
        /*042c*/ 	.word	0x00000004
        /*0430*/ 	.word	0x00000000
        /*0434*/ 	.short	0x0101
        /*0436*/ 	.byte	0xff
	.zero		1


	//   ....[49]....
        /*0438*/ 	.word	0x00002db0
        /*043c*/ 	.word	0x000000ff
        /*0440*/ 	.word	0x00000090
        /*0444*/ 	.short	0x010a
        /*0446*/ 	.byte	0x04
	.zero		1


	//   ....[50]....
        /*0448*/ 	.word	0x00002ed0
        /*044c*/ 	.word	0x00000000
        /*0450*/ 	.word	0x00000080
        /*0454*/ 	.short	0x010a
        /*0456*/ 	.byte	0xff
	.zero		1


	//   ....[51]....
        /*0458*/ 	.word	0x00002fd0
        /*045c*/ 	.word	0x00000000
        /*0460*/ 	.word	0x00000000
        /*0464*/ 	.short	0x0101
        /*0466*/ 	.byte	0xff
	.zero		1


	//   ....[52]....
        /*0468*/ 	.word	0x00003060
        /*046c*/ 	.word	0x000000ff
        /*0470*/ 	.word	0x00000090
        /*0474*/ 	.short	0x0106
        /*0476*/ 	.byte	0x04
	.zero		1


	//   ....[53]....
        /*0478*/ 	.word	0x00003080
        /*047c*/ 	.word	0x000000ff
        /*0480*/ 	.word	0x00000090
        /*0484*/ 	.short	0x010a
        /*0486*/ 	.byte	0x04
	.zero		1


	//   ....[54]....
        /*0488*/ 	.word	0x00003110
        /*048c*/ 	.word	0x000000ff
        /*0490*/ 	.word	0x00000090
        /*0494*/ 	.short	0x0106
        /*0496*/ 	.byte	0x07
	.zero		1


	//   ....[55]....
        /*0498*/ 	.word	0x00003150
        /*049c*/ 	.word	0x00000000
        /*04a0*/ 	.word	0x00000090
        /*04a4*/ 	.short	0x010a
        /*04a6*/ 	.byte	0xff
	.zero		1


	//   ....[56]....
        /*04a8*/ 	.word	0x000033b0
        /*04ac*/ 	.word	0x000000ff
        /*04b0*/ 	.word	0x00000008
        /*04b4*/ 	.short	0x010a
        /*04b6*/ 	.byte	0x05
	.zero		1


	//   ....[57]....
        /*04b8*/ 	.word	0x000033d0
        /*04bc*/ 	.word	0x000000ff
        /*04c0*/ 	.word	0x00000008
        /*04c4*/ 	.short	0x010a
        /*04c6*/ 	.byte	0x05
	.zero		1


	//   ....[58]....
        /*04c8*/ 	.word	0x00003570
        /*04cc*/ 	.word	0x000000ff
        /*04d0*/ 	.word	0x00000008
        /*04d4*/ 	.short	0x010a
        /*04d6*/ 	.byte	0x05
	.zero		1


	//   ....[59]....
        /*04d8*/ 	.word	0x00003590
        /*04dc*/ 	.word	0x000000ff
        /*04e0*/ 	.word	0x00000008
        /*04e4*/ 	.short	0x010a
        /*04e6*/ 	.byte	0x05
	.zero		1


	//   ....[60]....
        /*04e8*/ 	.word	0x00003660
        /*04ec*/ 	.word	0x000000ff
        /*04f0*/ 	.word	0x00000000
        /*04f4*/ 	.short	0x0101
        /*04f6*/ 	.byte	0x04
	.zero		1


	//   ....[61]....
        /*04f8*/ 	.word	0x00003a30
        /*04fc*/ 	.word	0x00000000
        /*0500*/ 	.word	0x00000080
        /*0504*/ 	.short	0x010a
        /*0506*/ 	.byte	0xff
	.zero		1


	//   ....[62]....
        /*0508*/ 	.word	0x00003af0
        /*050c*/ 	.word	0x00000000
        /*0510*/ 	.word	0x00000000
        /*0514*/ 	.short	0x0101
        /*0516*/ 	.byte	0xff
	.zero		1


	//   ....[63]....
        /*0518*/ 	.word	0x00003be0
        /*051c*/ 	.word	0x000000ff
        /*0520*/ 	.word	0x00000000
        /*0524*/ 	.short	0x010a
        /*0526*/ 	.byte	0x04
	.zero		1


	//   ....[64]....
        /*0528*/ 	.word	0x00003bf0
        /*052c*/ 	.word	0x000000ff
        /*0530*/ 	.word	0x000000c0
        /*0534*/ 	.short	0x010a
        /*0536*/ 	.byte	0x07
	.zero		1


	//   ....[65]....
        /*0538*/ 	.word	0x00003cb0
        /*053c*/ 	.word	0x000000ff
        /*0540*/ 	.word	0x00000000
        /*0544*/ 	.short	0x010a
        /*0546*/ 	.byte	0x05
	.zero		1


	//   ....[66]....
        /*0548*/ 	.word	0x00003e00
        /*054c*/ 	.word	0x000000ff
        /*0550*/ 	.word	0x00000000
        /*0554*/ 	.short	0x010a
        /*0556*/ 	.byte	0x07
	.zero		1


	//   ....[67]....
        /*0558*/ 	.word	0x00004570
        /*055c*/ 	.word	0x000000ff
        /*0560*/ 	.word	0x00000000
        /*0564*/ 	.short	0x010a
        /*0566*/ 	.byte	0x04
	.zero		1


	//   ....[68]....
        /*0568*/ 	.word	0x00004610
        /*056c*/ 	.word	0x000000ff
        /*0570*/ 	.word	0x00000000
        /*0574*/ 	.short	0x010a
        /*0576*/ 	.byte	0x05
	.zero		1


	//   ....[69]....
        /*0578*/ 	.word	0x000046a0
        /*057c*/ 	.word	0x000000ff
        /*0580*/ 	.word	0x00000000
        /*0584*/ 	.short	0x010a
        /*0586*/ 	.byte	0x05
	.zero		1


	//   ....[70]....
        /*0588*/ 	.word	0x00004740
        /*058c*/ 	.word	0x00000000
        /*0590*/ 	.word	0x00000000
        /*0594*/ 	.short	0x010a
        /*0596*/ 	.byte	0xff
	.zero		1


	//   ....[71]....
        /*0598*/ 	.word	0x00004780
        /*059c*/ 	.word	0x00000000
        /*05a0*/ 	.word	0x00000000
        /*05a4*/ 	.short	0x010a
        /*05a6*/ 	.byte	0xff
	.zero		1


	//   ....[72]....
        /*05a8*/ 	.word	0x00004800
        /*05ac*/ 	.word	0x000000ff
        /*05b0*/ 	.word	0x00000000
        /*05b4*/ 	.short	0x0101
        /*05b6*/ 	.byte	0x04
	.zero		1


	//   ....[73]....
        /*05b8*/ 	.word	0x00004840
        /*05bc*/ 	.word	0x000000ff
        /*05c0*/ 	.word	0x00000100
        /*05c4*/ 	.short	0x010a
        /*05c6*/ 	.byte	0x3e
	.zero		1


	//   ....[74]....
        /*05c8*/ 	.word	0x000048a0
        /*05cc*/ 	.word	0x000000ff
        /*05d0*/ 	.word	0x00000000
        /*05d4*/ 	.short	0x0101
        /*05d6*/ 	.byte	0x04
	.zero		1


	//   ....[75]....
        /*05d8*/ 	.word	0x00004d00
        /*05dc*/ 	.word	0x00000000
        /*05e0*/ 	.word	0x00000080
        /*05e4*/ 	.short	0x010a
        /*05e6*/ 	.byte	0xff
	.zero		1


	//   ....[76]....
        /*05e8*/ 	.word	0x00004dc0
        /*05ec*/ 	.word	0x00000000
        /*05f0*/ 	.word	0x00000000
        /*05f4*/ 	.short	0x0101
        /*05f6*/ 	.byte	0xff
	.zero		1


	//   ....[77]....
        /*05f8*/ 	.word	0x000050e0
        /*05fc*/ 	.word	0x000000ff
        /*0600*/ 	.word	0x00000078
        /*0604*/ 	.short	0x010a
        /*0606*/ 	.byte	0x04
	.zero		1


	//   ....[78]....
        /*0608*/ 	.word	0x000052d0
        /*060c*/ 	.word	0x000000ff
        /*0610*/ 	.word	0x00000050
        /*0614*/ 	.short	0x010a
        /*0616*/ 	.byte	0x04
	.zero		1


	//   ....[79]....
        /*0618*/ 	.word	0x000054c0
        /*061c*/ 	.word	0x000000ff
        /*0620*/ 	.word	0x00000030
        /*0624*/ 	.short	0x010b
        /*0626*/ 	.byte	0x04
	.zero		1


	//   ....[80]....
        /*0628*/ 	.word	0x000054d0
        /*062c*/ 	.word	0x000000ff
        /*0630*/ 	.word	0x00000000
        /*0634*/ 	.short	0x0101
        /*0636*/ 	.byte	0x05
	.zero		1


	//   ....[81]....
        /*0638*/ 	.word	0x000054f0
        /*063c*/ 	.word	0x000000ff
        /*0640*/ 	.word	0x00000058
        /*0644*/ 	.short	0x010a
        /*0646*/ 	.byte	0x04
	.zero		1


	//   ....[82]....
        /*0648*/ 	.word	0x000056b0
        /*064c*/ 	.word	0x000000ff
        /*0650*/ 	.word	0x00000038
        /*0654*/ 	.short	0x010b
        /*0656*/ 	.byte	0x04
	.zero		1


	//   ....[83]....
        /*0658*/ 	.word	0x000056c0
        /*065c*/ 	.word	0x000000ff
        /*0660*/ 	.word	0x00000000
        /*0664*/ 	.short	0x0101
        /*0666*/ 	.byte	0x05
	.zero		1


	//   ....[84]....
        /*0668*/ 	.word	0x000056d0
        /*066c*/ 	.word	0x000000ff
        /*0670*/ 	.word	0x00000060
        /*0674*/ 	.short	0x010a
        /*0676*/ 	.byte	0x04
	.zero		1


	//   ....[85]....
        /*0678*/ 	.word	0x00005900
        /*067c*/ 	.word	0x000000ff
        /*0680*/ 	.word	0x00000040
        /*0684*/ 	.short	0x010b
        /*0686*/ 	.byte	0x04
	.zero		1


	//   ....[86]....
        /*0688*/ 	.word	0x00005970
        /*068c*/ 	.word	0x000000ff
        /*0690*/ 	.word	0x00000000
        /*0694*/ 	.short	0x0101
        /*0696*/ 	.byte	0x05
	.zero		1


	//   ....[87]....
        /*0698*/ 	.word	0x000059b0
        /*069c*/ 	.word	0x000000ff
        /*06a0*/ 	.word	0x00000068
        /*06a4*/ 	.short	0x010a
        /*06a6*/ 	.byte	0x04
	.zero		1


	//   ....[88]....
        /*06a8*/ 	.word	0x00005be0
        /*06ac*/ 	.word	0x000000ff
        /*06b0*/ 	.word	0x00000048
        /*06b4*/ 	.short	0x010b
        /*06b6*/ 	.byte	0x04
	.zero		1


	//   ....[89]....
        /*06b8*/ 	.word	0x00005c00
        /*06bc*/ 	.word	0x000000ff
        /*06c0*/ 	.word	0x00000000
        /*06c4*/ 	.short	0x0101
        /*06c6*/ 	.byte	0x0d
	.zero		1


	//   ....[90]....
        /*06c8*/ 	.word	0x00005c30
        /*06cc*/ 	.word	0x000000ff
        /*06d0*/ 	.word	0x00000050
        /*06d4*/ 	.short	0x010a
        /*06d6*/ 	.byte	0x04
	.zero		1


	//   ....[91]....
        /*06d8*/ 	.word	0x00005c50
        /*06dc*/ 	.word	0x000000ff
        /*06e0*/ 	.word	0x00000058
        /*06e4*/ 	.short	0x010a
        /*06e6*/ 	.byte	0x04
	.zero		1


	//   ....[92]....
        /*06e8*/ 	.word	0x00005c70
        /*06ec*/ 	.word	0x000000ff
        /*06f0*/ 	.word	0x00000060
        /*06f4*/ 	.short	0x010a
        /*06f6*/ 	.byte	0x04
	.zero		1


	//   ....[93]....
        /*06f8*/ 	.word	0x00005cb0
        /*06fc*/ 	.word	0x00000000
        /*0700*/ 	.word	0x00000068
        /*0704*/ 	.short	0x010a
        /*0706*/ 	.byte	0xff
	.zero		1


	//   ....[94]....
        /*0708*/ 	.word	0x00006030
        /*070c*/ 	.word	0x00000000
        /*0710*/ 	.word	0x00000080
        /*0714*/ 	.short	0x010a
        /*0716*/ 	.byte	0xff
	.zero		1


	//   ....[95]....
        /*0718*/ 	.word	0x00006140
        /*071c*/ 	.word	0x00000000
        /*0720*/ 	.word	0x00000000
        /*0724*/ 	.short	0x0101
        /*0726*/ 	.byte	0xff
	.zero		1


	//   ....[96]....
        /*0728*/ 	.word	0x00006b90
        /*072c*/ 	.word	0x000000ff
        /*0730*/ 	.word	0x00000030
        /*0734*/ 	.short	0x010a
        /*0736*/ 	.byte	0x24
	.zero		1


	//   ....[97]....
        /*0738*/ 	.word	0x00006bd0
        /*073c*/ 	.word	0x00000058
        /*0740*/ 	.word	0x000000a0
        /*0744*/ 	.short	0x010a
        /*0746*/ 	.byte	0xff
	.zero		1


	//   ....[98]....
        /*0748*/ 	.word	0x00006cc0
        /*074c*/ 	.word	0x000000ff
        /*0750*/ 	.word	0x00000030
        /*0754*/ 	.short	0x010a
        /*0756*/ 	.byte	0x24
	.zero		1


	//   ....[99]....
        /*0758*/ 	.word	0x00006db0
        /*075c*/ 	.word	0x00000058
        /*0760*/ 	.word	0x000000a0
        /*0764*/ 	.short	0x010a
        /*0766*/ 	.byte	0xff
	.zero		1


	//   ....[100]....
        /*0768*/ 	.word	0x000075c0
        /*076c*/ 	.word	0x00000000
        /*0770*/ 	.word	0x00000000
        /*0774*/ 	.short	0x0101
        /*0776*/ 	.byte	0xff
	.zero		1


	//   ....[101]....
        /*0778*/ 	.word	0x000075d0
        /*077c*/ 	.word	0x00000003
        /*0780*/ 	.word	0x00000030
        /*0784*/ 	.short	0x010a
        /*0786*/ 	.byte	0xff
	.zero		1


	//   ....[102]....
        /*0788*/ 	.word	0x000076b0
        /*078c*/ 	.word	0x00000003
        /*0790*/ 	.word	0x00000030
        /*0794*/ 	.short	0x010a
        /*0796*/ 	.byte	0xff
	.zero		1


	//   ....[103]....
        /*0798*/ 	.word	0x00007f60
        /*079c*/ 	.word	0x0000005b
        /*07a0*/ 	.word	0x00000000
        /*07a4*/ 	.short	0x0101
        /*07a6*/ 	.byte	0xff
	.zero		1


	//   ....[104]....
        /*07a8*/ 	.word	0x00007f80
        /*07ac*/ 	.word	0x0000005c
        /*07b0*/ 	.word	0x00000030
        /*07b4*/ 	.short	0x010a
        /*07b6*/ 	.byte	0xff
	.zero		1


	//   ....[105]....
        /*07b8*/ 	.word	0x00008050
        /*07bc*/ 	.word	0x0000005c
        /*07c0*/ 	.word	0x00000030
        /*07c4*/ 	.short	0x010a
        /*07c6*/ 	.byte	0xff
	.zero		1


	//   ....[106]....
        /*07c8*/ 	.word	0x00008900
        /*07cc*/ 	.word	0x0000005b
        /*07d0*/ 	.word	0x00000000
        /*07d4*/ 	.short	0x0101
        /*07d6*/ 	.byte	0xff
	.zero		1


	//   ....[107]....
        /*07d8*/ 	.word	0x00008920
        /*07dc*/ 	.word	0x0000005c
        /*07e0*/ 	.word	0x00000030
        /*07e4*/ 	.short	0x010a
        /*07e6*/ 	.byte	0xff
	.zero		1


	//   ....[108]....
        /*07e8*/ 	.word	0x000089f0
        /*07ec*/ 	.word	0x0000005c
        /*07f0*/ 	.word	0x00000030
        /*07f4*/ 	.short	0x010a
        /*07f6*/ 	.byte	0xff
	.zero		1


	//   ....[109]....
        /*07f8*/ 	.word	0x00008d00
        /*07fc*/ 	.word	0x00000058
        /*0800*/ 	.word	0x00000000
        /*0804*/ 	.short	0x0101
        /*0806*/ 	.byte	0xff
	.zero		1


	//   ....[110]....
        /*0808*/ 	.word	0x000092f0
        /*080c*/ 	.word	0x00000002
        /*0810*/ 	.word	0x00000000
        /*0814*/ 	.short	0x0101
        /*0816*/ 	.byte	0xff
	.zero		1


	//   ....[111]....
        /*0818*/ 	.word	0x00009560
        /*081c*/ 	.word	0x000000ff
        /*0820*/ 	.word	0x00000000
        /*0824*/ 	.short	0x0101
        /*0826*/ 	.byte	0x04
	.zero		1


	//   ....[112]....
        /*0828*/ 	.word	0x00009580
        /*082c*/ 	.word	0x00000003
        /*0830*/ 	.word	0x000000f0
        /*0834*/ 	.short	0x010a
        /*0836*/ 	.byte	0xff
	.zero		1


	//   ....[113]....
        /*0838*/ 	.word	0x000095e0
        /*083c*/ 	.word	0x00000002
        /*0840*/ 	.word	0x00000018
        /*0844*/ 	.short	0x010a
        /*0846*/ 	.byte	0xff
	.zero		1


	//   ....[114]....
        /*0848*/ 	.word	0x00009640
        /*084c*/ 	.word	0x00000002
        /*0850*/ 	.word	0x00000018
        /*0854*/ 	.short	0x010a
        /*0856*/ 	.byte	0xff
	.zero		1


	//   ....[115]....
        /*0858*/ 	.word	0x00009690
        /*085c*/ 	.word	0x00000002
        /*0860*/ 	.word	0x00000080
        /*0864*/ 	.short	0x010a
        /*0866*/ 	.byte	0xff
	.zero		1


	//   ....[116]....
        /*0868*/ 	.word	0x000096f0
        /*086c*/ 	.word	0x00000000
        /*0870*/ 	.word	0x00000000
        /*0874*/ 	.short	0x010a
        /*0876*/ 	.byte	0xff
	.zero		1


	//   ....[117]....
        /*0878*/ 	.word	0x00009750
        /*087c*/ 	.word	0x00000000
        /*0880*/ 	.word	0x00000000
        /*0884*/ 	.short	0x010a
        /*0886*/ 	.byte	0xff
	.zero		1


	//   ....[118]....
        /*0888*/ 	.word	0x000097a0
        /*088c*/ 	.word	0x00000000
        /*0890*/ 	.word	0x000000e0
        /*0894*/ 	.short	0x010a
        /*0896*/ 	.byte	0xff
	.zero		1


	//   ....[119]....
        /*0898*/ 	.word	0x00009800
        /*089c*/ 	.word	0x00000000
        /*08a0*/ 	.word	0x00000090
        /*08a4*/ 	.short	0x010a
        /*08a6*/ 	.byte	0xff
	.zero		1


	//   ....[120]....
        /*08a8*/ 	.word	0x00009850
        /*08ac*/ 	.word	0x00000000
        /*08b0*/ 	.word	0x00000080
        /*08b4*/ 	.short	0x010a
        /*08b6*/ 	.byte	0xff
	.zero		1


	//   ....[121]....
        /*08b8*/ 	.word	0x000098b0
        /*08bc*/ 	.word	0x00000000
        /*08c0*/ 	.word	0x00000090
        /*08c4*/ 	.short	0x010a
        /*08c6*/ 	.byte	0xff
	.zero		1


	//   ....[122]....
        /*08c8*/ 	.word	0x00009910
        /*08cc*/ 	.word	0x00000004
        /*08d0*/ 	.word	0x00000008
        /*08d4*/ 	.short	0x010a
        /*08d6*/ 	.byte	0xff
	.zero		1


	//   ....[123]....
        /*08d8*/ 	.word	0x000099f0
        /*08dc*/ 	.word	0x00000002
        /*08e0*/ 	.word	0x00000008
        /*08e4*/ 	.short	0x010a
        /*08e6*/ 	.byte	0xff
	.zero		1


	//   ....[124]....
        /*08e8*/ 	.word	0x00009a40
        /*08ec*/ 	.word	0x00000000
        /*08f0*/ 	.word	0x00000080
        /*08f4*/ 	.short	0x010a
        /*08f6*/ 	.byte	0xff
	.zero		1


	//   ....[125]....
        /*08f8*/ 	.word	0x00009ab0
        /*08fc*/ 	.word	0x00000000
        /*0900*/ 	.word	0x000000c0
        /*0904*/ 	.short	0x010a
        /*0906*/ 	.byte	0xff
	.zero		1


	//   ....[126]....
        /*0908*/ 	.word	0x00009b10
        /*090c*/ 	.word	0x00000000
        /*0910*/ 	.word	0x00000000
        /*0914*/ 	.short	0x010a
        /*0916*/ 	.byte	0xff
	.zero		1


	//   ....[127]....
        /*0918*/ 	.word	0x00009b70
        /*091c*/ 	.word	0x00000000
        /*0920*/ 	.word	0x00000000
        /*0924*/ 	.short	0x010a
        /*0926*/ 	.byte	0xff
	.zero		1


	//   ....[128]....
        /*0928*/ 	.word	0x00009bd0
        /*092c*/ 	.word	0x00000000
        /*0930*/ 	.word	0x00000000
        /*0934*/ 	.short	0x010a
        /*0936*/ 	.byte	0xff
	.zero		1


	//   ....[129]....
        /*0938*/ 	.word	0x00009c30
        /*093c*/ 	.word	0x00000000
        /*0940*/ 	.word	0x00000000
        /*0944*/ 	.short	0x010a
        /*0946*/ 	.byte	0xff
	.zero		1


	//   ....[130]....
        /*0948*/ 	.word	0x00009c90
        /*094c*/ 	.word	0x00000000
        /*0950*/ 	.word	0x00000100
        /*0954*/ 	.short	0x010a
        /*0956*/ 	.byte	0xff
	.zero		1


	//   ....[131]....
        /*0958*/ 	.word	0x00009ce0
        /*095c*/ 	.word	0x00000000
        /*0960*/ 	.word	0x00000080
        /*0964*/ 	.short	0x010a
        /*0966*/ 	.byte	0xff
	.zero		1


	//   ....[132]....
        /*0968*/ 	.word	0x00009d40
        /*096c*/ 	.word	0x00000000
        /*0970*/ 	.word	0x00000078
        /*0974*/ 	.short	0x010a
        /*0976*/ 	.byte	0xff
	.zero		1


	//   ....[133]....
        /*0978*/ 	.word	0x00009da0
        /*097c*/ 	.word	0x00000003
        /*0980*/ 	.word	0x00000050
        /*0984*/ 	.short	0x010a
        /*0986*/ 	.byte	0xff
	.zero		1


	//   ....[134]....
        /*0988*/ 	.word	0x00009e00
        /*098c*/ 	.word	0x00000003
        /*0990*/ 	.word	0x00000058
        /*0994*/ 	.short	0x010a
        /*0996*/ 	.byte	0xff
	.zero		1


	//   ....[135]....
        /*0998*/ 	.word	0x00009e60
        /*099c*/ 	.word	0x00000003
        /*09a0*/ 	.word	0x00000060
        /*09a4*/ 	.short	0x010a
        /*09a6*/ 	.byte	0xff
	.zero		1


	//   ....[136]....
        /*09a8*/ 	.word	0x00009ec0
        /*09ac*/ 	.word	0x00000003
        /*09b0*/ 	.word	0x00000068
        /*09b4*/ 	.short	0x010a
        /*09b6*/ 	.byte	0xff
	.zero		1


	//   ....[137]....
        /*09b8*/ 	.word	0x00009f20
        /*09bc*/ 	.word	0x00000000
        /*09c0*/ 	.word	0x00000050
        /*09c4*/ 	.short	0x010a
        /*09c6*/ 	.byte	0xff
	.zero		1


	//   ....[138]....
        /*09c8*/ 	.word	0x00009f80
        /*09cc*/ 	.word	0x00000000
        /*09d0*/ 	.word	0x00000058
        /*09d4*/ 	.short	0x010a
        /*09d6*/ 	.byte	0xff
	.zero		1


	//   ....[139]....
        /*09d8*/ 	.word	0x00009fe0
        /*09dc*/ 	.word	0x00000000
        /*09e0*/ 	.word	0x00000060
        /*09e4*/ 	.short	0x010a
        /*09e6*/ 	.byte	0xff
	.zero		1


	//   ....[140]....
        /*09e8*/ 	.word	0x0000a030
        /*09ec*/ 	.word	0x00000000
        /*09f0*/ 	.word	0x00000080
        /*09f4*/ 	.short	0x010a
        /*09f6*/ 	.byte	0xff
	.zero		1


	//   ....[141]....
        /*09f8*/ 	.word	0x0000a090
        /*09fc*/ 	.word	0x00000000
        /*0a00*/ 	.word	0x00000030
        /*0a04*/ 	.short	0x010a
        /*0a06*/ 	.byte	0xff
	.zero		1


	//   ....[142]....
        /*0a08*/ 	.word	0x0000a0e0
        /*0a0c*/ 	.word	0x00000058
        /*0a10*/ 	.word	0x000000a0
        /*0a14*/ 	.short	0x010a
        /*0a16*/ 	.byte	0xff
	.zero		1


	//   ....[143]....
        /*0a18*/ 	.word	0x0000a130
        /*0a1c*/ 	.word	0x00000003
        /*0a20*/ 	.word	0x00000030
        /*0a24*/ 	.short	0x010a
        /*0a26*/ 	.byte	0xff
	.zero		1


	//   ....[144]....
        /*0a28*/ 	.word	0x0000a180
        /*0a2c*/ 	.word	0x0000005c
        /*0a30*/ 	.word	0x00000030
        /*0a34*/ 	.short	0x010a
        /*0a36*/ 	.byte	0xff
	.zero		1


	//   ....[145]....
        /*0a38*/ 	.word	0x0000a1d0
        /*0a3c*/ 	.word	0x0000005c
        /*0a40*/ 	.word	0x00000030
        /*0a44*/ 	.short	0x010a
        /*0a46*/ 	.byte	0xff
	.zero		1


	//----- nvinfo : EIATTR_NUM_MBARRIERS
	.align		4
.L_47:
        /*0a48*/ 	.byte	0x03, 0x38
        /*0a4a*/ 	.short	0x0021


	//----- nvinfo : EIATTR_EXIT_INSTR_OFFSETS
	.align		4
        /*0a4c*/ 	.byte	0x04, 0x1c
        /*0a4e*/ 	.short	(.L_49 - .L_48)


	//   ....[0]....
.L_48:
        /*0a50*/ 	.word	0x00002c20


	//   ....[1]....
        /*0a54*/ 	.word	0x00003120


	//   ....[2]....
        /*0a58*/ 	.word	0x00003180


	//   ....[3]....
        /*0a5c*/ 	.word	0x00004ae0


	//   ....[4]....
        /*0a60*/ 	.word	0x00005ce0


	//   ....[5]....
        /*0a64*/ 	.word	0x00005d20


	//   ....[6]....
        /*0a68*/ 	.word	0x00009450


	//   ....[7]....
        /*0a6c*/ 	.word	0x000094d0


	//   ....[8]....
        /*0a70*/ 	.word	0x00009500


	//   ....[9]....
        /*0a74*/ 	.word	0x00009570


	//----- nvinfo : EIATTR_MAX_THREADS
	.align		4
.L_49:
        /*0a78*/ 	.byte	0x04, 0x05
        /*0a7a*/ 	.short	(.L_51 - .L_50)
.L_50:
        /*0a7c*/ 	.word	0x00000100
        /*0a80*/ 	.word	0x00000001
        /*0a84*/ 	.word	0x00000001


	//----- nvinfo : EIATTR_CRS_STACK_SIZE
	.align		4
.L_51:
        /*0a88*/ 	.byte	0x04, 0x1e
        /*0a8a*/ 	.short	(.L_53 - .L_52)
.L_52:
        /*0a8c*/ 	.word	0x00000000


	//----- nvinfo : EIATTR_CBANK_PARAM_SIZE
	.align		4
.L_53:
        /*0a90*/ 	.byte	0x03, 0x19
        /*0a92*/ 	.short	0x0800


	//----- nvinfo : EIATTR_PARAM_CBANK
	.align		4
        /*0a94*/ 	.byte	0x04, 0x0a
        /*0a96*/ 	.short	(.L_55 - .L_54)
	.align		4
.L_54:
        /*0a98*/ 	.word	index@(.nv.constant0._ZN7cutlass13device_kernelINS_4gemm6kernel13GemmUniversalIN4cute5tupleIJiiiiEEENS1_10collective13CollectiveMmaINS1_35MainloopSm100TmaUmmaWarpSpecializedILi3ELi2ELi4ENS5_IJNS4_1CILi2EEENSA_ILi1EEESC_EEEEENS5_IJNSA_ILi128EEESF_SF_EEENS_10tfloat32_tENS5_IJlSC_lEEESH_SI_NS4_8TiledMMAINS4_8MMA_AtomIJNS4_23SM100_MMA_TF32_2x1SM_SSISH_SH_fLi128ELi128ELNS4_4UMMA5MajorE0ELSN_0ELNSM_7ScaleInE0ELSO_0EEEEEENS4_6LayoutINS5_IJSC_SC_SC_EEENS5_IJNSA_ILi0EEEST_ST_EEEEENS5_IJNS4_10UnderscoreESW_SW_EEEEENS4_18SM100_TMA_2SM_LOADENS4_14ComposedLayoutINS4_7SwizzleILi3ELi4ELi3EEENS4_18smem_ptr_flag_bitsILi32EEENSR_INS5_IJNSA_ILi8EEENSA_ILi32EEEEEENS5_IJS16_SC_EEEEEEEvNS4_8identityESZ_S1A_vS1B_EENS_8epilogue10collective18CollectiveEpilogueINS1D_23Sm100TmaWarpSpecializedILi4ELi2ELi16ELb1ELb0EEEJNS5_IJNSA_ILi64EEESF_SF_EEENS5_IJNSR_IS1I_SC_EENSR_INS5_IJNSA_ILi16EEESB_EEENS5_IJSC_S1I_EEEEEEEESH_SI_SH_SI_NS1D_6fusion15FusionCallbacksIS1H_NS1Q_17LinearCombinationISH_fSH_fLNS_15FloatRoundStyleE2EEES1J_S1P_JEEENS4_5SM1004TMEM4LOAD26SM100_TMEM_LOAD_32dp32b16xENS4_13SM90_TMA_LOADENS10_INS11_ILi2ELi4ELi3EEES14_NSR_INS5_IJS15_S1L_EEENS5_IJS1L_SC_EEEEEEENS4_39AutoVectorizingCopyWithAssumedAlignmentILi128EEENS4_14SM90_TMA_STOREES25_S27_S27_EEEvvEEEEvNT_6ParamsE)
        /*0a9c*/ 	.short	0x0380
        /*0a9e*/ 	.short	0x0800


	//----- nvinfo : EIATTR_SW_WAR
	.align		4
.L_55:
        /*0aa0*/ 	.byte	0x04, 0x36
        /*0aa2*/ 	.short	(.L_57 - .L_56)
.L_56:
        /*0aa4*/ 	.word	0x00000008
.L_57:


//--------------------- .nv.callgraph             --------------------------
	.section	.nv.callgraph,"",@"SHT_CUDA_CALLGRAPH"
	.align	4
	.sectionentsize	8
	.align		4
        /*0000*/ 	.word	0x00000000
	.align		4
        /*0004*/ 	.word	0xffffffff
	.align		4
        /*0008*/ 	.word	index@(_ZN7cutlass13device_kernelINS_4gemm6kernel13GemmUniversalIN4cute5tupleIJiiiiEEENS1_10collective13CollectiveMmaINS1_35MainloopSm100TmaUmmaWarpSpecializedILi3ELi2ELi4ENS5_IJNS4_1CILi2EEENSA_ILi1EEESC_EEEEENS5_IJNSA_ILi128EEESF_SF_EEENS_10tfloat32_tENS5_IJlSC_lEEESH_SI_NS4_8TiledMMAINS4_8MMA_AtomIJNS4_23SM100_MMA_TF32_2x1SM_SSISH_SH_fLi128ELi128ELNS4_4UMMA5MajorE0ELSN_0ELNSM_7ScaleInE0ELSO_0EEEEEENS4_6LayoutINS5_IJSC_SC_SC_EEENS5_IJNSA_ILi0EEEST_ST_EEEEENS5_IJNS4_10UnderscoreESW_SW_EEEEENS4_18SM100_TMA_2SM_LOADENS4_14ComposedLayoutINS4_7SwizzleILi3ELi4ELi3EEENS4_18smem_ptr_flag_bitsILi32EEENSR_INS5_IJNSA_ILi8EEENSA_ILi32EEEEEENS5_IJS16_SC_EEEEEEEvNS4_8identityESZ_S1A_vS1B_EENS_8epilogue10collective18CollectiveEpilogueINS1D_23Sm100TmaWarpSpecializedILi4ELi2ELi16ELb1ELb0EEEJNS5_IJNSA_ILi64EEESF_SF_EEENS5_IJNSR_IS1I_SC_EENSR_INS5_IJNSA_ILi16EEESB_EEENS5_IJSC_S1I_EEEEEEEESH_SI_SH_SI_NS1D_6fusion15FusionCallbacksIS1H_NS1Q_17LinearCombinationISH_fSH_fLNS_15FloatRoundStyleE2EEES1J_S1P_JEEENS4_5SM1004TMEM4LOAD26SM100_TMEM_LOAD_32dp32b16xENS4_13SM90_TMA_LOADENS10_INS11_ILi2ELi4ELi3EEES14_NSR_INS5_IJS15_S1L_EEENS5_IJS1L_SC_EEEEEEENS4_39AutoVectorizingCopyWithAssumedAlignmentILi128EEENS4_14SM90_TMA_STOREES25_S27_S27_EEEvvEEEEvNT_6ParamsE)
	.align		4
        /*000c*/ 	.word	index@(__assertfail)
	.align		4
        /*0010*/ 	.word	0x00000000
	.align		4
        /*0014*/ 	.word	0xfffffffe
	.align		4
        /*0018*/ 	.word	0x00000000
	.align		4
        /*001c*/ 	.word	0xfffffffd
	.align		4
        /*0020*/ 	.word	0x00000000
	.align		4
        /*0024*/ 	.word	0xfffffffc


//--------------------- .nv.constant4             --------------------------
	.section	.nv.constant4,"a",@progbits
	.align	8
	.align		8
.nv.constant4:
        /*0000*/ 	.dword	__assertfail
	.align		8
        /*0008*/ 	.dword	__unnamed_1
	.align		8
        /*0010*/ 	.dword	__unnamed_2
	.align		8
        /*0018*/ 	.dword	_ZN39_INTERNAL_0ab5dcb9_4_k_cu_68a09917_99044cuda3std3__45__cpo5beginE
	.align		8
        /*0020*/ 	.dword	_ZN39_INTERNAL_0ab5dcb9_4_k_cu_68a09917_99044cuda3std3__45__cpo3endE
	.align		8
        /*0028*/ 	.dword	_ZN39_INTERNAL_0ab5dcb9_4_k_cu_68a09917_99044cuda3std3__45__cpo6cbeginE
	.align		8
        /*0030*/ 	.dword	_ZN39_INTERNAL_0ab5dcb9_4_k_cu_68a09917_99044cuda3std3__45__cpo4cendE
	.align		8
        /*0038*/ 	.dword	_ZN39_INTERNAL_0ab5dcb9_4_k_cu_68a09917_99044cuda3std3__441_GLOBAL__N__0ab5dcb9_4_k_cu_68a09917_99046ignoreE
	.align		8
        /*0040*/ 	.dword	_ZN39_INTERNAL_0ab5dcb9_4_k_cu_68a09917_99044cuda3std3__419piecewise_constructE
	.align		8
        /*0048*/ 	.dword	_ZN39_INTERNAL_0ab5dcb9_4_k_cu_68a09917_99044cuda3std3__48in_placeE
	.align		8
        /*0050*/ 	.dword	_ZN39_INTERNAL_0ab5dcb9_4_k_cu_68a09917_99044cuda3std6ranges3__45__cpo4swapE
	.align		8
        /*0058*/ 	.dword	_ZN39_INTERNAL_0ab5dcb9_4_k_cu_68a09917_99044cuda3std6ranges3__45__cpo9iter_moveE
	.align		8
        /*0060*/ 	.dword	_ZN39_INTERNAL_0ab5dcb9_4_k_cu_68a09917_99044cute7productE
	.align		8
        /*0068*/ 	.dword	_ZN39_INTERNAL_0ab5dcb9_4_k_cu_68a09917_99044cute1_E
	.align		8
        /*0070*/ 	.dword	$str$25
	.align		8
        /*0078*/ 	.dword	$str$26
	.align		8
        /*0080*/ 	.dword	$str$27
	.align		8
        /*0088*/ 	.dword	$str$28


//--------------------- .text._ZN7cutlass13device_kernelINS_4gemm6kernel13GemmUniversalIN4cute5tupleIJiiiiEEENS1_10collective13CollectiveMmaINS1_35MainloopSm100TmaUmmaWarpSpecializedILi3ELi2ELi4ENS5_IJNS4_1CILi2EEENSA_ILi1EEESC_EEEEENS5_IJNSA_ILi128EEESF_SF_EEENS_10tfloat32_tENS5_IJlSC_lEEESH_SI_NS4_8TiledMMAINS4_8MMA_AtomIJNS4_23SM100_MMA_TF32_2x1SM_SSISH_SH_fLi128ELi128ELNS4_4UMMA5MajorE0ELSN_0ELNSM_7ScaleInE0ELSO_0EEEEEENS4_6LayoutINS5_IJSC_SC_SC_EEENS5_IJNSA_ILi0EEEST_ST_EEEEENS5_IJNS4_10UnderscoreESW_SW_EEEEENS4_18SM100_TMA_2SM_LOADENS4_14ComposedLayoutINS4_7SwizzleILi3ELi4ELi3EEENS4_18smem_ptr_flag_bitsILi32EEENSR_INS5_IJNSA_ILi8EEENSA_ILi32EEEEEENS5_IJS16_SC_EEEEEEEvNS4_8identityESZ_S1A_vS1B_EENS_8epilogue10collective18CollectiveEpilogueINS1D_23Sm100TmaWarpSpecializedILi4ELi2ELi16ELb1ELb0EEEJNS5_IJNSA_ILi64EEESF_SF_EEENS5_IJNSR_IS1I_SC_EENSR_INS5_IJNSA_ILi16EEESB_EEENS5_IJSC_S1I_EEEEEEEESH_SI_SH_SI_NS1D_6fusion15FusionCallbacksIS1H_NS1Q_17LinearCombinationISH_fSH_fLNS_15FloatRoundStyleE2EEES1J_S1P_JEEENS4_5SM1004TMEM4LOAD26SM100_TMEM_LOAD_32dp32b16xENS4_13SM90_TMA_LOADENS10_INS11_ILi2ELi4ELi3EEES14_NSR_INS5_IJS15_S1L_EEENS5_IJS1L_SC_EEEEEEENS4_39AutoVectorizingCopyWithAssumedAlignmentILi128EEENS4_14SM90_TMA_STOREES25_S27_S27_EEEvvEEEEvNT_6ParamsE --------------------------
	.section	.text._ZN7cutlass13device_kernelINS_4gemm6kernel13GemmUniversalIN4cute5tupleIJiiiiEEENS1_10collective13CollectiveMmaINS1_35MainloopSm100TmaUmmaWarpSpecializedILi3ELi2ELi4ENS5_IJNS4_1CILi2EEENSA_ILi1EEESC_EEEEENS5_IJNSA_ILi128EEESF_SF_EEENS_10tfloat32_tENS5_IJlSC_lEEESH_SI_NS4_8TiledMMAINS4_8MMA_AtomIJNS4_23SM100_MMA_TF32_2x1SM_SSISH_SH_fLi128ELi128ELNS4_4UMMA5MajorE0ELSN_0ELNSM_7ScaleInE0ELSO_0EEEEEENS4_6LayoutINS5_IJSC_SC_SC_EEENS5_IJNSA_ILi0EEEST_ST_EEEEENS5_IJNS4_10UnderscoreESW_SW_EEEEENS4_18SM100_TMA_2SM_LOADENS4_14ComposedLayoutINS4_7SwizzleILi3ELi4ELi3EEENS4_18smem_ptr_flag_bitsILi32EEENSR_INS5_IJNSA_ILi8EEENSA_ILi32EEEEEENS5_IJS16_SC_EEEEEEEvNS4_8identityESZ_S1A_vS1B_EENS_8epilogue10collective18CollectiveEpilogueINS1D_23Sm100TmaWarpSpecializedILi4ELi2ELi16ELb1ELb0EEEJNS5_IJNSA_ILi64EEESF_SF_EEENS5_IJNSR_IS1I_SC_EENSR_INS5_IJNSA_ILi16EEESB_EEENS5_IJSC_S1I_EEEEEEEESH_SI_SH_SI_NS1D_6fusion15FusionCallbacksIS1H_NS1Q_17LinearCombinationISH_fSH_fLNS_15FloatRoundStyleE2EEES1J_S1P_JEEENS4_5SM1004TMEM4LOAD26SM100_TMEM_LOAD_32dp32b16xENS4_13SM90_TMA_LOADENS10_INS11_ILi2ELi4ELi3EEES14_NSR_INS5_IJS15_S1L_EEENS5_IJS1L_SC_EEEEEEENS4_39AutoVectorizingCopyWithAssumedAlignmentILi128EEENS4_14SM90_TMA_STOREES25_S27_S27_EEEvvEEEEvNT_6ParamsE,"ax",@progbits
	.align	128
.text._ZN7cutlass13device_kernelINS_4gemm6kernel13GemmUniversalIN4cute5tupleIJiiiiEEENS1_10collective13CollectiveMmaINS1_35MainloopSm100TmaUmmaWarpSpecializedILi3ELi2ELi4ENS5_IJNS4_1CILi2EEENSA_ILi1EEESC_EEEEENS5_IJNSA_ILi128EEESF_SF_EEENS_10tfloat32_tENS5_IJlSC_lEEESH_SI_NS4_8TiledMMAINS4_8MMA_AtomIJNS4_23SM100_MMA_TF32_2x1SM_SSISH_SH_fLi128ELi128ELNS4_4UMMA5MajorE0ELSN_0ELNSM_7ScaleInE0ELSO_0EEEEEENS4_6LayoutINS5_IJSC_SC_SC_EEENS5_IJNSA_ILi0EEEST_ST_EEEEENS5_IJNS4_10UnderscoreESW_SW_EEEEENS4_18SM100_TMA_2SM_LOADENS4_14ComposedLayoutINS4_7SwizzleILi3ELi4ELi3EEENS4_18smem_ptr_flag_bitsILi32EEENSR_INS5_IJNSA_ILi8EEENSA_ILi32EEEEEENS5_IJS16_SC_EEEEEEEvNS4_8identityESZ_S1A_vS1B_EENS_8epilogue10collective18CollectiveEpilogueINS1D_23Sm100TmaWarpSpecializedILi4ELi2ELi16ELb1ELb0EEEJNS5_IJNSA_ILi64EEESF_SF_EEENS5_IJNSR_IS1I_SC_EENSR_INS5_IJNSA_ILi16EEESB_EEENS5_IJSC_S1I_EEEEEEEESH_SI_SH_SI_NS1D_6fusion15FusionCallbacksIS1H_NS1Q_17LinearCombinationISH_fSH_fLNS_15FloatRoundStyleE2EEES1J_S1P_JEEENS4_5SM1004TMEM4LOAD26SM100_TMEM_LOAD_32dp32b16xENS4_13SM90_TMA_LOADENS10_INS11_ILi2ELi4ELi3EEES14_NSR_INS5_IJS15_S1L_EEENS5_IJS1L_SC_EEEEEEENS4_39AutoVectorizingCopyWithAssumedAlignmentILi128EEENS4_14SM90_TMA_STOREES25_S27_S27_EEEvvEEEEvNT_6ParamsE:
        .type           _ZN7cutlass13device_kernelINS_4gemm6kernel13GemmUniversalIN4cute5tupleIJiiiiEEENS1_10collective13CollectiveMmaINS1_35MainloopSm100TmaUmmaWarpSpecializedILi3ELi2ELi4ENS5_IJNS4_1CILi2EEENSA_ILi1EEESC_EEEEENS5_IJNSA_ILi128EEESF_SF_EEENS_10tfloat32_tENS5_IJlSC_lEEESH_SI_NS4_8TiledMMAINS4_8MMA_AtomIJNS4_23SM100_MMA_TF32_2x1SM_SSISH_SH_fLi128ELi128ELNS4_4UMMA5MajorE0ELSN_0ELNSM_7ScaleInE0ELSO_0EEEEEENS4_6LayoutINS5_IJSC_SC_SC_EEENS5_IJNSA_ILi0EEEST_ST_EEEEENS5_IJNS4_10UnderscoreESW_SW_EEEEENS4_18SM100_TMA_2SM_LOADENS4_14ComposedLayoutINS4_7SwizzleILi3ELi4ELi3EEENS4_18smem_ptr_flag_bitsILi32EEENSR_INS5_IJNSA_ILi8EEENSA_ILi32EEEEEENS5_IJS16_SC_EEEEEEEvNS4_8identityESZ_S1A_vS1B_EENS_8epilogue10collective18CollectiveEpilogueINS1D_23Sm100TmaWarpSpecializedILi4ELi2ELi16ELb1ELb0EEEJNS5_IJNSA_ILi64EEESF_SF_EEENS5_IJNSR_IS1I_SC_EENSR_INS5_IJNSA_ILi16EEESB_EEENS5_IJSC_S1I_EEEEEEEESH_SI_SH_SI_NS1D_6fusion15FusionCallbacksIS1H_NS1Q_17LinearCombinationISH_fSH_fLNS_15FloatRoundStyleE2EEES1J_S1P_JEEENS4_5SM1004TMEM4LOAD26SM100_TMEM_LOAD_32dp32b16xENS4_13SM90_TMA_LOADENS10_INS11_ILi2ELi4ELi3EEES14_NSR_INS5_IJS15_S1L_EEENS5_IJS1L_SC_EEEEEEENS4_39AutoVectorizingCopyWithAssumedAlignmentILi128EEENS4_14SM90_TMA_STOREES25_S27_S27_EEEvvEEEEvNT_6ParamsE,@function
        .size           _ZN7cutlass13device_kernelINS_4gemm6kernel13GemmUniversalIN4cute5tupleIJiiiiEEENS1_10collective13CollectiveMmaINS1_35MainloopSm100TmaUmmaWarpSpecializedILi3ELi2ELi4ENS5_IJNS4_1CILi2EEENSA_ILi1EEESC_EEEEENS5_IJNSA_ILi128EEESF_SF_EEENS_10tfloat32_tENS5_IJlSC_lEEESH_SI_NS4_8TiledMMAINS4_8MMA_AtomIJNS4_23SM100_MMA_TF32_2x1SM_SSISH_SH_fLi128ELi128ELNS4_4UMMA5MajorE0ELSN_0ELNSM_7ScaleInE0ELSO_0EEEEEENS4_6LayoutINS5_IJSC_SC_SC_EEENS5_IJNSA_ILi0EEEST_ST_EEEEENS5_IJNS4_10UnderscoreESW_SW_EEEEENS4_18SM100_TMA_2SM_LOADENS4_14ComposedLayoutINS4_7SwizzleILi3ELi4ELi3EEENS4_18smem_ptr_flag_bitsILi32EEENSR_INS5_IJNSA_ILi8EEENSA_ILi32EEEEEENS5_IJS16_SC_EEEEEEEvNS4_8identityESZ_S1A_vS1B_EENS_8epilogue10collective18CollectiveEpilogueINS1D_23Sm100TmaWarpSpecializedILi4ELi2ELi16ELb1ELb0EEEJNS5_IJNSA_ILi64EEESF_SF_EEENS5_IJNSR_IS1I_SC_EENSR_INS5_IJNSA_ILi16EEESB_EEENS5_IJSC_S1I_EEEEEEEESH_SI_SH_SI_NS1D_6fusion15FusionCallbacksIS1H_NS1Q_17LinearCombinationISH_fSH_fLNS_15FloatRoundStyleE2EEES1J_S1P_JEEENS4_5SM1004TMEM4LOAD26SM100_TMEM_LOAD_32dp32b16xENS4_13SM90_TMA_LOADENS10_INS11_ILi2ELi4ELi3EEES14_NSR_INS5_IJS15_S1L_EEENS5_IJS1L_SC_EEEEEEENS4_39AutoVectorizingCopyWithAssumedAlignmentILi128EEENS4_14SM90_TMA_STOREES25_S27_S27_EEEvvEEEEvNT_6ParamsE,(.L_x_198 - _ZN7cutlass13device_kernelINS_4gemm6kernel13GemmUniversalIN4cute5tupleIJiiiiEEENS1_10collective13CollectiveMmaINS1_35MainloopSm100TmaUmmaWarpSpecializedILi3ELi2ELi4ENS5_IJNS4_1CILi2EEENSA_ILi1EEESC_EEEEENS5_IJNSA_ILi128EEESF_SF_EEENS_10tfloat32_tENS5_IJlSC_lEEESH_SI_NS4_8TiledMMAINS4_8MMA_AtomIJNS4_23SM100_MMA_TF32_2x1SM_SSISH_SH_fLi128ELi128ELNS4_4UMMA5MajorE0ELSN_0ELNSM_7ScaleInE0ELSO_0EEEEEENS4_6LayoutINS5_IJSC_SC_SC_EEENS5_IJNSA_ILi0EEEST_ST_EEEEENS5_IJNS4_10UnderscoreESW_SW_EEEEENS4_18SM100_TMA_2SM_LOADENS4_14ComposedLayoutINS4_7SwizzleILi3ELi4ELi3EEENS4_18smem_ptr_flag_bitsILi32EEENSR_INS5_IJNSA_ILi8EEENSA_ILi32EEEEEENS5_IJS16_SC_EEEEEEEvNS4_8identityESZ_S1A_vS1B_EENS_8epilogue10collective18CollectiveEpilogueINS1D_23Sm100TmaWarpSpecializedILi4ELi2ELi16ELb1ELb0EEEJNS5_IJNSA_ILi64EEESF_SF_EEENS5_IJNSR_IS1I_SC_EENSR_INS5_IJNSA_ILi16EEESB_EEENS5_IJSC_S1I_EEEEEEEESH_SI_SH_SI_NS1D_6fusion15FusionCallbacksIS1H_NS1Q_17LinearCombinationISH_fSH_fLNS_15FloatRoundStyleE2EEES1J_S1P_JEEENS4_5SM1004TMEM4LOAD26SM100_TMEM_LOAD_32dp32b16xENS4_13SM90_TMA_LOADENS10_INS11_ILi2ELi4ELi3EEES14_NSR_INS5_IJS15_S1L_EEENS5_IJS1L_SC_EEEEEEENS4_39AutoVectorizingCopyWithAssumedAlignmentILi128EEENS4_14SM90_TMA_STOREES25_S27_S27_EEEvvEEEEvNT_6ParamsE)
        .other          _ZN7cutlass13device_kernelINS_4gemm6kernel13GemmUniversalIN4cute5tupleIJiiiiEEENS1_10collective13CollectiveMmaINS1_35MainloopSm100TmaUmmaWarpSpecializedILi3ELi2ELi4ENS5_IJNS4_1CILi2EEENSA_ILi1EEESC_EEEEENS5_IJNSA_ILi128EEESF_SF_EEENS_10tfloat32_tENS5_IJlSC_lEEESH_SI_NS4_8TiledMMAINS4_8MMA_AtomIJNS4_23SM100_MMA_TF32_2x1SM_SSISH_SH_fLi128ELi128ELNS4_4UMMA5MajorE0ELSN_0ELNSM_7ScaleInE0ELSO_0EEEEEENS4_6LayoutINS5_IJSC_SC_SC_EEENS5_IJNSA_ILi0EEEST_ST_EEEEENS5_IJNS4_10UnderscoreESW_SW_EEEEENS4_18SM100_TMA_2SM_LOADENS4_14ComposedLayoutINS4_7SwizzleILi3ELi4ELi3EEENS4_18smem_ptr_flag_bitsILi32EEENSR_INS5_IJNSA_ILi8EEENSA_ILi32EEEEEENS5_IJS16_SC_EEEEEEEvNS4_8identityESZ_S1A_vS1B_EENS_8epilogue10collective18CollectiveEpilogueINS1D_23Sm100TmaWarpSpecializedILi4ELi2ELi16ELb1ELb0EEEJNS5_IJNSA_ILi64EEESF_SF_EEENS5_IJNSR_IS1I_SC_EENSR_INS5_IJNSA_ILi16EEESB_EEENS5_IJSC_S1I_EEEEEEEESH_SI_SH_SI_NS1D_6fusion15FusionCallbacksIS1H_NS1Q_17LinearCombinationISH_fSH_fLNS_15FloatRoundStyleE2EEES1J_S1P_JEEENS4_5SM1004TMEM4LOAD26SM100_TMEM_LOAD_32dp32b16xENS4_13SM90_TMA_LOADENS10_INS11_ILi2ELi4ELi3EEES14_NSR_INS5_IJS15_S1L_EEENS5_IJS1L_SC_EEEEEEENS4_39AutoVectorizingCopyWithAssumedAlignmentILi128EEENS4_14SM90_TMA_STOREES25_S27_S27_EEEvvEEEEvNT_6ParamsE,@"STO_CUDA_ENTRY STV_DEFAULT"
_ZN7cutlass13device_kernelINS_4gemm6kernel13GemmUniversalIN4cute5tupleIJiiiiEEENS1_10collective13CollectiveMmaINS1_35MainloopSm100TmaUmmaWarpSpecializedILi3ELi2ELi4ENS5_IJNS4_1CILi2EEENSA_ILi1EEESC_EEEEENS5_IJNSA_ILi128EEESF_SF_EEENS_10tfloat32_tENS5_IJlSC_lEEESH_SI_NS4_8TiledMMAINS4_8MMA_AtomIJNS4_23SM100_MMA_TF32_2x1SM_SSISH_SH_fLi128ELi128ELNS4_4UMMA5MajorE0ELSN_0ELNSM_7ScaleInE0ELSO_0EEEEEENS4_6LayoutINS5_IJSC_SC_SC_EEENS5_IJNSA_ILi0EEEST_ST_EEEEENS5_IJNS4_10UnderscoreESW_SW_EEEEENS4_18SM100_TMA_2SM_LOADENS4_14ComposedLayoutINS4_7SwizzleILi3ELi4ELi3EEENS4_18smem_ptr_flag_bitsILi32EEENSR_INS5_IJNSA_ILi8EEENSA_ILi32EEEEEENS5_IJS16_SC_EEEEEEEvNS4_8identityESZ_S1A_vS1B_EENS_8epilogue10collective18CollectiveEpilogueINS1D_23Sm100TmaWarpSpecializedILi4ELi2ELi16ELb1ELb0EEEJNS5_IJNSA_ILi64EEESF_SF_EEENS5_IJNSR_IS1I_SC_EENSR_INS5_IJNSA_ILi16EEESB_EEENS5_IJSC_S1I_EEEEEEEESH_SI_SH_SI_NS1D_6fusion15FusionCallbacksIS1H_NS1Q_17LinearCombinationISH_fSH_fLNS_15FloatRoundStyleE2EEES1J_S1P_JEEENS4_5SM1004TMEM4LOAD26SM100_TMEM_LOAD_32dp32b16xENS4_13SM90_TMA_LOADENS10_INS11_ILi2ELi4ELi3EEES14_NSR_INS5_IJS15_S1L_EEENS5_IJS1L_SC_EEEEEEENS4_39AutoVectorizingCopyWithAssumedAlignmentILi128EEENS4_14SM90_TMA_STOREES25_S27_S27_EEEvvEEEEvNT_6ParamsE:
[----:B------:R-:W1:Y:S01]  /*0000*/  LDC R1, c[0x0][0x37c] ;  /* 0x0000df00ff017b82 */ /* 0x000e620000000800 */
[----:B------:R-:W2:Y:S01]  /*0010*/  S2R R81, SR_TID.X ;  /* 0x0000000000517919 */ /* 0x000ea20000002100 */
[----:B------:R-:W3:Y:S06]  /*0020*/  LDCU.64 UR8, c[0x0][0x890] ;  /* 0x00011200ff0877ac */ /* 0x000eec0008000a00 */
[----:B------:R-:W4:Y:S01]  /*0030*/  S2UR UR54, SR_CgaCtaId ;  /* 0x00000000003679c3 */ /* 0x000f220000008800 */
[----:B------:R-:W-:Y:S02]  /*0040*/  PRMT R67, RZ, 0x7610, R67 ;  /* 0x00007610ff437816 */ /* 0x000fe40000000043 */
[----:B------:R-:W-:Y:S01]  /*0050*/  ELECT P1, URZ, PT ;  /* 0x0000000000ff782f */ /* 0x000fe20003820000 */
[----:B------:R-:W1:Y:S01]  /*0060*/  LDCU.64 UR52, c[0x0][0x358] ;  /* 0x00006b00ff3477ac */ /* 0x000e620008000a00 */
[----:B---3--:R-:W-:-:S04]  /*0070*/  UISETP.NE.U32.AND UP0, UPT, UR8, URZ, UPT ;  /* 0x000000ff0800728c */ /* 0x008fc8000bf05070 */
[----:B------:R-:W-:Y:S02]  /*0080*/  UISETP.NE.AND.EX UP0, UPT, UR9, URZ, UPT, UP0 ;  /* 0x000000ff0900728c */ /* 0x000fe4000bf05300 */
[----:B----4-:R-:W-:Y:S02]  /*0090*/  ULOP3.LUT UR5, UR54, 0x1, URZ, 0xc0, !UPT ;  /* 0x0000000136057892 */ /* 0x010fe4000f8ec0ff */
[----:B------:R-:W-:Y:S01]  /*00a0*/  ULOP3.LUT UR4, UR54, 0x1, URZ, 0x3c, !UPT ;  /* 0x0000000136047892 */ /* 0x000fe2000f8e3cff */
[----:B--2---:R-:W-:-:S03]  /*00b0*/  SHF.R.U32.HI R72, RZ, 0x5, R81 ;  /* 0x00000005ff487819 */ /* 0x004fc60000011651 */
[----:B------:R-:W-:Y:S02]  /*00c0*/  IMAD.U32 R12, RZ, RZ, UR5 ;  /* 0x00000005ff0c7e24 */ /* 0x000fe4000f8e00ff */
[----:B------:R-:W-:Y:S01]  /*00d0*/  IMAD.U32 R9, RZ, RZ, UR4 ;  /* 0x00000004ff097e24 */ /* 0x000fe2000f8e00ff */
[----:B------:R-:W2:Y:S02]  /*00e0*/  SHFL.IDX PT, R0, R72, RZ, 0x1f ;  /* 0x00001fff48007589 */ /* 0x000ea400000e0000 */
[----:B--2---:R-:W-:Y:S01]  /*00f0*/  R2UR UR10, R0 ;  /* 0x00000000000a72ca */ /* 0x004fe200000e0000 */
[----:B-1----:R-:W-:-:S14]  /*0100*/  BRA.U UP0, `(.L_x_0) ;  /* 0x00000001002c7547 */ /* 0x002fdc000b800000 */
[----:B------:R-:W1:Y:S02]  /*0110*/  LDCU.64 UR4, c[0x0][0x888] ;  /* 0x00011100ff0477ac */ /* 0x000e640008000a00 */
[----:B-1----:R-:W-:-:S04]  /*0120*/  UISETP.NE.U32.AND UP0, UPT, UR4, URZ, UPT ;  /* 0x000000ff0400728c */ /* 0x002fc8000bf05070 */
[----:B------:R-:W-:-:S09]  /*0130*/  UISETP.NE.AND.EX UP0, UPT, UR5, URZ, UPT, UP0 ;  /* 0x000000ff0500728c */ /* 0x000fd2000bf05300 */
[----:B------:R-:W-:Y:S05]  /*0140*/  BRA.U !UP0, `(.L_x_1) ;  /* 0x0000000108107547 */ /* 0x000fea000b800000 */
[----:B------:R-:W1:Y:S02]  /*0150*/  LDC.64 R2, c[0x0][0x888] ;  /* 0x00022200ff027b82 */ /* 0x000e640000000a00 */
[----:B-1----:R1:W5:Y:S01]  /*0160*/  LDG.E R35, desc[UR52][R2.64] ;  /* 0x0000003402237981 */ /* 0x002362000c1e1900 */
[----:B------:R-:W-:Y:S01]  /*0170*/  HFMA2 R67, -RZ, RZ, 0, 5.9604644775390625e-08 ;  /* 0x00000001ff437431 */ /* 0x000fe200000001ff */
[----:B------:R-:W-:Y:S05]  /*0180*/  BRA `(.L_x_0) ;  /* 0x00000000000c7947 */ /* 0x000fea0003800000 */
.L_x_1:
[----:B------:R-:W1:Y:S01]  /*0190*/  LDCU UR4, c[0x0][0x880] ;  /* 0x00011000ff0477ac */ /* 0x000e620008000800 */
[----:B------:R-:W-:Y:S01]  /*01a0*/  HFMA2 R67, -RZ, RZ, 0, 5.9604644775390625e-08 ;  /* 0x00000001ff437431 */ /* 0x000fe200000001ff */
[----:B-1----:R-:W-:-:S07]  /*01b0*/  MOV R35, UR4 ;  /* 0x0000000400237c02 */ /* 0x002fce0008000f00 */
.L_x_0:
[----:B------:R-:W2:Y:S02]  /*01c0*/  LDCU.64 UR4, c[0x0][0x8b0] ;  /* 0x00011600ff0477ac */ /* 0x000ea40008000a00 */
[----:B--2---:R-:W-:-:S04]  /*01d0*/  UISETP.NE.U32.AND UP0, UPT, UR4, URZ, UPT ;  /* 0x000000ff0400728c */ /* 0x004fc8000bf05070 */
[----:B------:R-:W-:-:S09]  /*01e0*/  UISETP.NE.AND.EX UP0, UPT, UR5, URZ, UPT, UP0 ;  /* 0x000000ff0500728c */ /* 0x000fd2000bf05300 */
[----:B------:R-:W-:Y:S05]  /*01f0*/  BRA.U UP0, `(.L_x_2) ;  /* 0x0000000100247547 */ /* 0x000fea000b800000 */
[----:B------:R-:W2:Y:S02]  /*0200*/  LDCU.64 UR4, c[0x0][0x8a8] ;  /* 0x00011500ff0477ac */ /* 0x000ea40008000a00 */
[----:B--2---:R-:W-:-:S04]  /*0210*/  UISETP.NE.U32.AND UP0, UPT, UR4, URZ, UPT ;  /* 0x000000ff0400728c */ /* 0x004fc8000bf05070 */
[----:B------:R-:W-:-:S09]  /*0220*/  UISETP.NE.AND.EX UP0, UPT, UR5, URZ, UPT, UP0 ;  /* 0x000000ff0500728c */ /* 0x000fd2000bf05300 */
[----:B------:R-:W-:Y:S05]  /*0230*/  BRA.U !UP0, `(.L_x_3) ;  /* 0x00000001080c7547 */ /* 0x000fea000b800000 */
[----:B------:R-:W2:Y:S02]  /*0240*/  LDC.64 R32, c[0x0][0x8a8] ;  /* 0x00022a00ff207b82 */ /* 0x000ea40000000a00 */
[----:B--2---:R2:W5:Y:S01]  /*0250*/  LDG.E R32, desc[UR52][R32.64] ;  /* 0x0000003420207981 */ /* 0x004562000c1e1900 */
[----:B------:R-:W-:Y:S05]  /*0260*/  BRA `(.L_x_2) ;  /* 0x0000000000087947 */ /* 0x000fea0003800000 */
.L_x_3:
[----:B------:R-:W2:Y:S02]  /*0270*/  LDCU UR4, c[0x0][0x8a0] ;  /* 0x00011400ff0477ac */ /* 0x000ea40008000800 */
[----:B--2---:R-:W-:Y:S02]  /*0280*/  MOV R32, UR4 ;  /* 0x0000000400207c02 */ /* 0x004fe40008000f00 */
.L_x_2:
[----:B------:R-:W-:Y:S01]  /*0290*/  IMAD.U32 R0, RZ, RZ, UR10 ;  /* 0x0000000aff007e24 */ /* 0x000fe2000f8e00ff */
[----:B------:R-:W-:Y:S04]  /*02a0*/  BSSY.RECONVERGENT B0, `(.L_x_4) ;  /* 0x000000c000007945 */ /* 0x000fe80003800200 */
[C---:B------:R-:W-:Y:S02]  /*02b0*/  ISETP.NE.OR P2, PT, R0.reuse, 0x1, !P1 ;  /* 0x000000010000780c */ /* 0x040fe40004f45670 */
[----:B------:R-:W-:-:S11]  /*02c0*/  ISETP.NE.OR P0, PT, R0, 0x3, !P1 ;  /* 0x000000030000780c */ /* 0x000fd60004f05670 */
[----:B------:R-:W-:Y:S05]  /*02d0*/  @P2 BRA `(.L_x_5) ;  /* 0x0000000000202947 */ /* 0x000fea0003800000 */
[----:B------:R-:W3:Y:S02]  /*02e0*/  LDCU.64 UR4, c[0x0][0x348] ;  /* 0x00006900ff0477ac */ /* 0x000ee40008000a00 */
[----:B---3--:R-:W-:Y:S02]  /*02f0*/  UIADD3 UR6, UP1, UPT, UR4, 0x80, URZ ;  /* 0x0000008004067890 */ /* 0x008fe4000ff3e0ff */
[----:B------:R-:W-:Y:S02]  /*0300*/  UIADD3 UR4, UP0, UPT, UR4, 0x180, URZ ;  /* 0x0000018004047890 */ /* 0x000fe4000ff1e0ff */
[----:B------:R-:W-:Y:S02]  /*0310*/  UIADD3.X UR7, UPT, UPT, URZ, UR5, URZ, UP1, !UPT ;  /* 0x00000005ff077290 */ /* 0x000fe40008ffe4ff */
[----:B------:R-:W-:-:S07]  /*0320*/  UIADD3.X UR5, UPT, UPT, URZ, UR5, URZ, UP0, !UPT ;  /* 0x00000005ff057290 */ /* 0x000fce00087fe4ff */
[----:B------:R3:W-:Y:S02]  /*0330*/  UTMACCTL.PF [UR6] ;  /* 0x00000000060079b9 */ /* 0x0007e40008040000 */
[----:B------:R3:W-:Y:S02]  /*0340*/  UTMACCTL.PF [UR4] ;  /* 0x00000000040079b9 */ /* 0x0007e40008040000 */
[----:B---3--:R-:W-:Y:S01]  /*0350*/  NOP ;  /* 0x0000000000007918 */ /* 0x008fe20000000000 */
.L_x_5:
[----:B------:R-:W-:Y:S05]  /*0360*/  BSYNC.RECONVERGENT B0 ;  /* 0x0000000000007941 */ /* 0x000fea0003800200 */
.L_x_4:
[----:B------:R-:W-:Y:S04]  /*0370*/  BSSY.RECONVERGENT B0, `(.L_x_6) ;  /* 0x000000a000007945 */ /* 0x000fe80003800200 */
        /* <DEDUP_REMOVED lines=9> */
.L_x_7:
[----:B------:R-:W-:Y:S05]  /*0410*/  BSYNC.RECONVERGENT B0 ;  /* 0x0000000000007941 */ /* 0x000fea0003800200 */
.L_x_6:
[----:B------:R-:W3:Y:S01]  /*0420*/  LDCU.64 UR4, c[0x0][0x888] ;  /* 0x00011100ff0477ac */ /* 0x000ee20008000a00 */
[----:B------:R-:W-:Y:S02]  /*0430*/  UISETP.EQ.U32.AND UP1, UPT, UR8, URZ, UPT ;  /* 0x000000ff0800728c */ /* 0x000fe4000bf22070 */
[----:B------:R-:W-:Y:S02]  /*0440*/  UPLOP3.LUT UP5, UPT, UPT, UPT, UPT, 0x80, 0x8 ;  /* 0x000000000008789c */ /* 0x000fe40003faf070 */
[----:B---3--:R-:W-:-:S04]  /*0450*/  UISETP.NE.U32.AND UP0, UPT, UR4, URZ, UPT ;  /* 0x000000ff0400728c */ /* 0x008fc8000bf05070 */
[----:B------:R-:W-:-:S04]  /*0460*/  UISETP.NE.AND.EX UP0, UPT, UR5, URZ, UPT, UP0 ;  /* 0x000000ff0500728c */ /* 0x000fc8000bf05300 */
[----:B------:R-:W-:-:S04]  /*0470*/  UISETP.EQ.OR.EX UP2, UPT, UR9, URZ, !UP0, UP1 ;  /* 0x000000ff0900728c */ /* 0x000fc8000c742710 */
[----:B------:R-:W-:-:S05]  /*0480*/  UP2UR UR50, UPR, URZ, 0x4 ;  /* 0x00000004ff327883 */ /* 0x000fca0008000000 */
[----:B------:R-:W-:Y:S07]  /*0490*/  BRA.U !UP2, `(.L_x_8) ;  /* 0x000000010a207547 */ /* 0x000fee000b800000 */
[----:B------:R-:W-:Y:S01]  /*04a0*/  UISETP.NE.U32.AND UP2, UPT, UR8, URZ, UPT ;  /* 0x000000ff0800728c */ /* 0x000fe2000bf45070 */
[----:B-----5:R-:W-:Y:S01]  /*04b0*/  FSETP.NEU.AND P0, PT, R35, RZ, PT ;  /* 0x000000ff2300720b */ /* 0x020fe20003f0d000 */
[----:B------:R-:W-:Y:S02]  /*04c0*/  USEL UR4, URZ, 0xffffffff, UP0 ;  /* 0xffffffffff047887 */ /* 0x000fe40008000000 */
[----:B------:R-:W-:-:S10]  /*04d0*/  UISETP.NE.AND.EX UP2, UPT, UR9, URZ, UPT, UP2 ;  /* 0x000000ff0900728c */ /* 0x000fd4000bf45320 */
[----:B------:R-:W-:Y:S01]  /*04e0*/  VOTEU.ANY UP1, P0 ;  /* 0x0000000000ff7886 */ /* 0x000fe20000020100 */
[----:B------:R-:W-:-:S04]  /*04f0*/  @!UP2 USEL UR4, URZ, 0xffffffff, UP1 ;  /* 0xffffffffff04a887 */ /* 0x000fc80008800000 */
[----:B------:R-:W-:-:S04]  /*0500*/  ULOP3.LUT UR4, UR4, 0x1, URZ, 0xc0, !UPT ;  /* 0x0000000104047892 */ /* 0x000fc8000f8ec0ff */
[----:B------:R-:W-:-:S11]  /*0510*/  UISETP.NE.U32.AND UP5, UPT, UR4, 0x1, UPT ;  /* 0x000000010400788c */ /* 0x000fd6000bfa5070 */
.L_x_8:
[----:B------:R-:W3:Y:S01]  /*0520*/  SHFL.IDX PT, R0, R72, RZ, 0x1f ;  /* 0x00001fff48007589 */ /* 0x000ee200000e0000 */
[----:B------:R-:W-:Y:S01]  /*0530*/  R2UR UR4, R12 ;  /* 0x000000000c0472ca */ /* 0x000fe200000e0000 */
[----:B------:R-:W-:-:S04]  /*0540*/  UISETP.NE.AND UP1, UPT, UR10, 0x2, UPT ;  /* 0x000000020a00788c */ /* 0x000fc8000bf25270 */
[----:B------:R-:W-:-:S08]  /*0550*/  USEL UR45, URZ, 0x1, UP1 ;  /* 0x00000001ff2d7887 */ /* 0x000fd00008800000 */
[----:B------:R-:W-:-:S06]  /*0560*/  UISETP.EQ.AND UP2, UPT, UR4, URZ, !UP1 ;  /* 0x000000ff0400728c */ /* 0x000fcc000cf42270 */
[----:B------:R-:W-:Y:S02]  /*0570*/  PLOP3.LUT P5, PT, P1, PT, UP2, 0x80, 0x8 ;  /* 0x000000000008781c */ /* 0x000fe40000faf028 */
[----:B---3--:R-:W-:-:S13]  /*0580*/  ISETP.NE.AND P0, PT, R0, RZ, PT ;  /* 0x000000ff0000720c */ /* 0x008fda0003f05270 */
[----:B------:R-:W-:Y:S05]  /*0590*/  @P0 BRA `(.L_x_9) ;  /* 0x00000000003c0947 */ /* 0x000fea0003800000 */
[----:B------:R-:W-:Y:S01]  /*05a0*/  UMOV UR4, 0x400 ;  /* 0x0000040000047882 */ /* 0x000fe20000000000 */
[----:B------:R-:W-:Y:S01]  /*05b0*/  UMOV UR6, 0x1 ;  /* 0x0000000100067882 */ /* 0x000fe20000000000 */
[----:B------:R-:W-:Y:S02]  /*05c0*/  ULEA UR4, UR54, UR4, 0x18 ;  /* 0x0000000436047291 */ /* 0x000fe4000f8ec0ff */
[----:B------:R-:W-:-:S04]  /*05d0*/  UIADD3 UR6, UPT, UPT, -UR6, 0x100000, URZ ;  /* 0x0010000006067890 */ /* 0x000fc8000fffe1ff */
[----:B------:R-:W-:Y:S02]  /*05e0*/  USHF.L.U32 UR7, UR6, 0xb, URZ ;  /* 0x0000000b06077899 */ /* 0x000fe400080006ff */
[----:B------:R-:W-:Y:S01]  /*05f0*/  USHF.L.U32 UR6, UR6, 0x1, URZ ;  /* 0x0000000106067899 */ /* 0x000fe200080006ff */
[----:B------:R-:W-:Y:S01]  /*0600*/  ELECT P0, URZ, PT ;  /* 0x0000000000ff782f */ /* 0x000fe20003800000 */
[----:B------:R-:W3:Y:S10]  /*0610*/  FENCE.VIEW.ASYNC.S ;  /* 0x00000000000073c6 */ /* 0x000ef40000000000 */
[----:B---3--:R3:W4:Y:S01]  /*0620*/  SYNCS.EXCH.64 URZ, [UR4], UR6 ;  /* 0x0000000604ff75b2 */ /* 0x0087220008000100 */
[----:B------:R3:W1:Y:S01]  /*0630*/  SYNCS.EXCH.64 URZ, [UR4+0x18], UR6 ;  /* 0x0000180604ff75b2 */ /* 0x0006620008000100 */
[----:B------:R3:W1:Y:S01]  /*0640*/  SYNCS.EXCH.64 URZ, [UR4+0x8], UR6 ;  /* 0x0000080604ff75b2 */ /* 0x0006620008000100 */
[----:B------:R3:W1:Y:S01]  /*0650*/  SYNCS.EXCH.64 URZ, [UR4+0x20], UR6 ;  /* 0x0000200604ff75b2 */ /* 0x0006620008000100 */
[----:B------:R3:W1:Y:S01]  /*0660*/  SYNCS.EXCH.64 URZ, [UR4+0x10], UR6 ;  /* 0x0000100604ff75b2 */ /* 0x0006620008000100 */
[----:B------:R3:W1:Y:S01]  /*0670*/  SYNCS.EXCH.64 URZ, [UR4+0x28], UR6 ;  /* 0x0000280604ff75b2 */ /* 0x0006620008000100 */
[----:B------:R-:W-:Y:S01]  /*0680*/  NOP ;  /* 0x0000000000007918 */ /* 0x000fe20000000000 */
.L_x_9:
[----:B------:R-:W2:Y:S01]  /*0690*/  SHFL.IDX PT, R0, R72, RZ, 0x1f ;  /* 0x00001fff48007589 */ /* 0x000ea200000e0000 */
[----:B------:R-:W-:Y:S01]  /*06a0*/  NOP ;  /* 0x0000000000007918 */ /* 0x000fe20000000000 */
[----:B--2---:R-:W-:-:S13]  /*06b0*/  ISETP.NE.AND P0, PT, R0, 0x1, PT ;  /* 0x000000010000780c */ /* 0x004fda0003f05270 */
[----:B------:R-:W-:Y:S05]  /*06c0*/  @P0 BRA `(.L_x_10) ;  /* 0x0000000000540947 */ /* 0x000fea0003800000 */
[----:B---3--:R-:W-:Y:S01]  /*06d0*/  UMOV UR4, 0x400 ;  /* 0x0000040000047882 */ /* 0x008fe20000000000 */
[----:B------:R-:W-:Y:S01]  /*06e0*/  UMOV UR8, 0x20 ;  /* 0x0000002000087882 */ /* 0x000fe20000000000 */
[----:B------:R-:W-:Y:S01]  /*06f0*/  UMOV UR6, 0x80 ;  /* 0x0000008000067882 */ /* 0x000fe20000000000 */
[----:B------:R-:W-:Y:S02]  /*0700*/  ULEA UR4, UR54, UR4, 0x18 ;  /* 0x0000000436047291 */ /* 0x000fe4000f8ec0ff */
[----:B------:R-:W-:-:S04]  /*0710*/  UIADD3 UR8, UPT, UPT, -UR8, 0x100000, URZ ;  /* 0x0010000008087890 */ /* 0x000fc8000fffe1ff */
[----:B------:R-:W-:Y:S02]  /*0720*/  USHF.L.U32 UR9, UR8, 0xb, URZ ;  /* 0x0000000b08097899 */ /* 0x000fe400080006ff */
[----:B------:R-:W-:Y:S02]  /*0730*/  USHF.L.U32 UR8, UR8, 0x1, URZ ;  /* 0x0000000108087899 */ /* 0x000fe400080006ff */
[----:B------:R-:W-:-:S04]  /*0740*/  UIADD3 UR6, UPT, UPT, -UR6, 0x100000, URZ ;  /* 0x0010000006067890 */ /* 0x000fc8000fffe1ff */
[----:B------:R-:W-:Y:S02]  /*0750*/  USHF.L.U32 UR7, UR6, 0xb, URZ ;  /* 0x0000000b06077899 */ /* 0x000fe400080006ff */
[----:B------:R-:W-:Y:S01]  /*0760*/  USHF.L.U32 UR6, UR6, 0x1, URZ ;  /* 0x0000000106067899 */ /* 0x000fe200080006ff */
[----:B------:R-:W-:Y:S01]  /*0770*/  ELECT P0, URZ, PT ;  /* 0x0000000000ff782f */ /* 0x000fe20003800000 */
[----:B------:R-:W2:Y:S02]  /*0780*/  FENCE.VIEW.ASYNC.S ;  /* 0x00000000000073c6 */ /* 0x000ea40000000000 */
[----:B--2---:R2:W3:Y:S08]  /*0790*/  SYNCS.EXCH.64 URZ, [UR4+0x30], UR8 ;  /* 0x0000300804ff75b2 */ /* 0x0044f00008000100 */
[----:B------:R2:W1:Y:S01]  /*07a0*/  SYNCS.EXCH.64 URZ, [UR4+0x50], UR6 ;  /* 0x0000500604ff75b2 */ /* 0x0004620008000100 */
[----:B------:R2:W1:Y:S01]  /*07b0*/  SYNCS.EXCH.64 URZ, [UR4+0x38], UR8 ;  /* 0x0000380804ff75b2 */ /* 0x0004620008000100 */
[----:B------:R2:W1:Y:S01]  /*07c0*/  SYNCS.EXCH.64 URZ, [UR4+0x58], UR6 ;  /* 0x0000580604ff75b2 */ /* 0x0004620008000100 */
[----:B------:R2:W1:Y:S01]  /*07d0*/  SYNCS.EXCH.64 URZ, [UR4+0x40], UR8 ;  /* 0x0000400804ff75b2 */ /* 0x0004620008000100 */
[----:B------:R2:W1:Y:S01]  /*07e0*/  SYNCS.EXCH.64 URZ, [UR4+0x60], UR6 ;  /* 0x0000600604ff75b2 */ /* 0x0004620008000100 */
[----:B------:R2:W1:Y:S01]  /*07f0*/  SYNCS.EXCH.64 URZ, [UR4+0x48], UR8 ;  /* 0x0000480804ff75b2 */ /* 0x0004620008000100 */
[----:B------:R2:W1:Y:S01]  /*0800*/  SYNCS.EXCH.64 URZ, [UR4+0x68], UR6 ;  /* 0x0000680604ff75b2 */ /* 0x0004620008000100 */
[----:B------:R-:W-:Y:S01]  /*0810*/  NOP ;  /* 0x0000000000007918 */ /* 0x000fe20000000000 */
.L_x_10:
[----:B------:R-:W4:Y:S01]  /*0820*/  SHFL.IDX PT, R0, R72, RZ, 0x1f ;  /* 0x00001fff48007589 */ /* 0x000f2200000e0000 */
[----:B------:R-:W-:Y:S01]  /*0830*/  NOP ;  /* 0x0000000000007918 */ /* 0x000fe20000000000 */
[----:B----4-:R-:W-:-:S13]  /*0840*/  ISETP.NE.AND P0, PT, R0, 0x3, PT ;  /* 0x000000030000780c */ /* 0x010fda0003f05270 */
[----:B------:R-:W-:Y:S05]  /*0850*/  @P0 BRA `(.L_x_11) ;  /* 0x00000000002c0947 */ /* 0x000fea0003800000 */
[----:B--23--:R-:W-:Y:S01]  /*0860*/  UMOV UR6, 0x400 ;  /* 0x0000040000067882 */ /* 0x00cfe20000000000 */
[----:B------:R-:W-:Y:S01]  /*0870*/  UMOV UR4, 0x20 ;  /* 0x0000002000047882 */ /* 0x000fe20000000000 */
[----:B------:R-:W-:Y:S02]  /*0880*/  ULEA UR6, UR54, UR6, 0x18 ;  /* 0x0000000636067291 */ /* 0x000fe4000f8ec0ff */
[----:B------:R-:W-:-:S04]  /*0890*/  UIADD3 UR4, UPT, UPT, -UR4, 0x100000, URZ ;  /* 0x0010000004047890 */ /* 0x000fc8000fffe1ff */
[----:B------:R-:W-:Y:S02]  /*08a0*/  USHF.L.U32 UR5, UR4, 0xb, URZ ;  /* 0x0000000b04057899 */ /* 0x000fe400080006ff */
[----:B------:R-:W-:Y:S01]  /*08b0*/  USHF.L.U32 UR4, UR4, 0x1, URZ ;  /* 0x0000000104047899 */ /* 0x000fe200080006ff */
[----:B------:R-:W-:Y:S01]  /*08c0*/  ELECT P0, URZ, PT ;  /* 0x0000000000ff782f */ /* 0x000fe20003800000 */
[----:B------:R-:W2:Y:S10]  /*08d0*/  FENCE.VIEW.ASYNC.S ;  /* 0x00000000000073c6 */ /* 0x000eb40000000000 */
[----:B--2---:R4:W2:Y:S01]  /*08e0*/  SYNCS.EXCH.64 URZ, [UR6+0x70], UR4 ;  /* 0x0000700406ff75b2 */ /* 0x0048a20008000100 */
[----:B------:R4:W3:Y:S02]  /*08f0*/  SYNCS.EXCH.64 URZ, [UR6+0x78], UR4 ;  /* 0x0000780406ff75b2 */ /* 0x0008e40008000100 */
[----:B----4-:R-:W-:Y:S01]  /*0900*/  NOP ;  /* 0x0000000000007918 */ /* 0x010fe20000000000 */
.L_x_11:
[----:B------:R-:W4:Y:S01]  /*0910*/  SHFL.IDX PT, R0, R72, RZ, 0x1f ;  /* 0x00001fff48007589 */ /* 0x000f2200000e0000 */
[----:B------:R-:W-:Y:S01]  /*0920*/  NOP ;  /* 0x0000000000007918 */ /* 0x000fe20000000000 */
[----:B----4-:R-:W-:-:S13]  /*0930*/  ISETP.NE.AND P0, PT, R0, 0x4, PT ;  /* 0x000000040000780c */ /* 0x010fda0003f05270 */
[----:B------:R-:W-:Y:S05]  /*0940*/  @P0 BRA `(.L_x_12) ;  /* 0x0000000000480947 */ /* 0x000fea0003800000 */
[----:B--23--:R-:W-:Y:S01]  /*0950*/  UMOV UR4, 0x1e0 ;  /* 0x000001e000047882 */ /* 0x00cfe20000000000 */
[----:B------:R-:W-:Y:S01]  /*0960*/  UMOV UR6, 0x400 ;  /* 0x0000040000067882 */ /* 0x000fe20000000000 */
[----:B------:R-:W-:Y:S01]  /*0970*/  USEL UR4, UR4, 0x1a0, UP5 ;  /* 0x000001a004047887 */ /* 0x000fe2000a800000 */
        /* <DEDUP_REMOVED lines=10> */
[----:B--2---:R4:W2:Y:S08]  /*0a20*/  SYNCS.EXCH.64 URZ, [UR6+0x80], UR8 ;  /* 0x0000800806ff75b2 */ /* 0x0048b00008000100 */
[----:B------:R4:W3:Y:S01]  /*0a30*/  SYNCS.EXCH.64 URZ, [UR6+0x90], UR4 ;  /* 0x0000900406ff75b2 */ /* 0x0008e20008000100 */
[----:B------:R4:W1:Y:S01]  /*0a40*/  SYNCS.EXCH.64 URZ, [UR6+0x88], UR8 ;  /* 0x0000880806ff75b2 */ /* 0x0008620008000100 */
[----:B------:R4:W1:Y:S02]  /*0a50*/  SYNCS.EXCH.64 URZ, [UR6+0x98], UR4 ;  /* 0x0000980406ff75b2 */ /* 0x0008640008000100 */
[----:B----4-:R-:W-:Y:S01]  /*0a60*/  NOP ;  /* 0x0000000000007918 */ /* 0x010fe20000000000 */
.L_x_12:
[----:B------:R-:W4:Y:S01]  /*0a70*/  SHFL.IDX PT, R0, R72, RZ, 0x1f ;  /* 0x00001fff48007589 */ /* 0x000f2200000e0000 */
[----:B------:R-:W-:Y:S01]  /*0a80*/  NOP ;  /* 0x0000000000007918 */ /* 0x000fe20000000000 */
[----:B----4-:R-:W-:-:S13]  /*0a90*/  ISETP.NE.AND P0, PT, R0, 0x5, PT ;  /* 0x000000050000780c */ /* 0x010fda0003f05270 */
[----:B------:R-:W-:Y:S05]  /*0aa0*/  @P0 BRA `(.L_x_13) ;  /* 0x0000000000540947 */ /* 0x000fea0003800000 */
[----:B--23--:R-:W-:Y:S01]  /*0ab0*/  UMOV UR4, 0x400 ;  /* 0x0000040000047882 */ /* 0x00cfe20000000000 */
        /* <DEDUP_REMOVED lines=14> */
[----:B------:R4:W1:Y:S01]  /*0ba0*/  SYNCS.EXCH.64 URZ, [UR4+0xc8], UR8 ;  /* 0x0000c80804ff75b2 */ /* 0x0008620008000100 */
[----:B------:R4:W1:Y:S01]  /*0bb0*/  SYNCS.EXCH.64 URZ, [UR4+0xb0], UR6 ;  /* 0x0000b00604ff75b2 */ /* 0x0008620008000100 */
[----:B------:R4:W1:Y:S01]  /*0bc0*/  SYNCS.EXCH.64 URZ, [UR4+0xd0], UR8 ;  /* 0x0000d00804ff75b2 */ /* 0x0008620008000100 */
[----:B------:R4:W1:Y:S01]  /*0bd0*/  SYNCS.EXCH.64 URZ, [UR4+0xb8], UR6 ;  /* 0x0000b80604ff75b2 */ /* 0x0008620008000100 */
[----:B------:R4:W1:Y:S02]  /*0be0*/  SYNCS.EXCH.64 URZ, [UR4+0xd8], UR8 ;  /* 0x0000d80804ff75b2 */ /* 0x0008640008000100 */
[----:B----4-:R-:W-:Y:S01]  /*0bf0*/  NOP ;  /* 0x0000000000007918 */ /* 0x010fe20000000000 */
.L_x_13:
[----:B------:R-:W4:Y:S01]  /*0c00*/  SHFL.IDX PT, R0, R72, RZ, 0x1f ;  /* 0x00001fff48007589 */ /* 0x000f2200000e0000 */
[----:B------:R-:W-:Y:S01]  /*0c10*/  ISETP.NE.OR P1, PT, RZ, UR10, !P1 ;  /* 0x0000000aff007c0c */ /* 0x000fe2000cf25670 */
        /* <DEDUP_REMOVED lines=12> */
[----:B------:R4:W3:Y:S01]  /*0ce0*/  SYNCS.EXCH.64 URZ, [UR4+0xf0], UR6 ;  /* 0x0000f00604ff75b2 */ /* 0x0008e20008000100 */
[----:B------:R4:W1:Y:S01]  /*0cf0*/  SYNCS.EXCH.64 URZ, [UR4+0xe8], UR6 ;  /* 0x0000e80604ff75b2 */ /* 0x0008620008000100 */
[----:B------:R4:W1:Y:S02]  /*0d00*/  SYNCS.EXCH.64 URZ, [UR4+0xf8], UR6 ;  /* 0x0000f80604ff75b2 */ /* 0x0008640008000100 */
[----:B----4-:R-:W-:Y:S01]  /*0d10*/  NOP ;  /* 0x0000000000007918 */ /* 0x010fe20000000000 */
.L_x_14:
[----:B------:R-:W-:Y:S01]  /*0d20*/  VOTEU.ALL UP1, P1 ;  /* 0x0000000000ff7886 */ /* 0x000fe20000820000 */
[----:B--23--:R-:W2:Y:S01]  /*0d30*/  LDCU UR7, c[0x0][0x36c] ;  /* 0x00006d80ff0777ac */ /* 0x00cea20008000800 */
[----:B------:R-:W-:Y:S01]  /*0d40*/  NOP ;  /* 0x0000000000007918 */ /* 0x000fe20000000000 */
[----:B------:R-:W-:Y:S01]  /*0d50*/  LOP3.LUT R10, R81, 0x1f, RZ, 0xc0, !PT ;  /* 0x0000001f510a7812 */ /* 0x000fe200078ec0ff */
[----:B------:R-:W-:Y:S01]  /*0d60*/  UMOV UR4, 0x20 ;  /* 0x0000002000047882 */ /* 0x000fe20000000000 */
[----:B------:R-:W-:Y:S01]  /*0d70*/  @!UP1 UMOV UR6, 0x400 ;  /* 0x0000040000069882 */ /* 0x000fe20000000000 */
[----:B------:R-:W-:-:S04]  /*0d80*/  @!UP1 UIADD3 UR4, UPT, UPT, -UR4, 0x100000, URZ ;  /* 0x0010000004049890 */ /* 0x000fc8000fffe1ff */
[----:B------:R-:W-:Y:S02]  /*0d90*/  @!UP1 USHF.L.U32 UR5, UR4, 0xb, URZ ;  /* 0x0000000b04059899 */ /* 0x000fe400080006ff */
[----:B------:R-:W-:Y:S02]  /*0da0*/  @!UP1 USHF.L.U32 UR4, UR4, 0x1, URZ ;  /* 0x0000000104049899 */ /* 0x000fe400080006ff */
[----:B------:R-:W-:Y:S01]  /*0db0*/  @!UP1 ULEA UR6, UR54, UR6, 0x18 ;  /* 0x0000000636069291 */ /* 0x000fe2000f8ec0ff */
[----:B------:R-:W-:Y:S01]  /*0dc0*/  VOTEU.ALL UP1, P1 ;  /* 0x0000000000ff7886 */ /* 0x000fe20000820000 */
[----:B------:R-:W-:Y:S01]  /*0dd0*/  UISETP.NE.AND UP4, UPT, UR10, URZ, UPT ;  /* 0x000000ff0a00728c */ /* 0x000fe2000bf85270 */
[----:B------:R-:W3:Y:S09]  /*0de0*/  FENCE.VIEW.ASYNC.S ;  /* 0x00000000000073c6 */ /* 0x000ef20000000000 */
[----:B---3--:R3:W4:Y:S01]  /*0df0*/  @!UP1 SYNCS.EXCH.64 URZ, [UR6+0x100], UR4 ;  /* 0x0001000406ff95b2 */ /* 0x0087220008000100 */
[----:B--2---:R-:W-:-:S09]  /*0e00*/  UISETP.EQ.U32.AND UP1, UPT, UR7, 0x1, UPT ;  /* 0x000000010700788c */ /* 0x004fd2000bf22070 */
[----:B------:R-:W-:Y:S05]  /*0e10*/  BRA.U !UP1, `(.L_x_15) ;  /* 0x0000000109087547 */ /* 0x000fea000b800000 */
[----:B-1--4-:R-:W-:Y:S01]  /*0e20*/  UCGABAR_ARV ;  /* 0x00000000000079c7 */ /* 0x012fe20008000000 */
[----:B------:R-:W-:Y:S05]  /*0e30*/  BRA `(.L_x_16) ;  /* 0x0000000000047947 */ /* 0x000fea0003800000 */
.L_x_15:
[----:B-1--4-:R-:W-:Y:S01]  /*0e40*/  NOP ;  /* 0x0000000000007918 */ /* 0x012fe20000000000 */
.L_x_16:
[----:B------:R-:W1:Y:S01]  /*0e50*/  S2R R11, SR_CTAID.X ;  /* 0x00000000000b7919 */ /* 0x000e620000002500 */
[----:B------:R-:W-:-:S05]  /*0e60*/  CS2R.32 R68, SR_CgaSize ;  /* 0x0000000000447805 */ /* 0x000fca0000008a00 */
[----:B------:R-:W-:-:S05]  /*0e70*/  IMAD R68, R68, -0xa0, RZ ;  /* 0xffffff6044447824 */ /* 0x000fca00078e02ff */
[----:B---3--:R-:W-:-:S14]  /*0e80*/  R2UR UR5, R68 ;  /* 0x00000000440572ca */ /* 0x008fdc00000e0000 */
[----:B------:R-:W2:Y:S01]  /*0e90*/  LDCU UR5, c[0x0][UR5+0x2b0] ;  /* 0x00005600050577ac */ /* 0x000ea20008000800 */
[----:B------:R-:W-:-:S05]  /*0ea0*/  CS2R.32 R0, SR_CgaSize ;  /* 0x0000000000007805 */ /* 0x000fca0000008a00 */
[----:B------:R-:W-:-:S06]  /*0eb0*/  IMAD R0, R0, -0xa0, RZ ;  /* 0xffffff6000007824 */ /* 0x000fcc00078e02ff */
[----:B------:R-:W3:Y:S01]  /*0ec0*/  LDC R0, c[0x0][R0+0x2a0] ;  /* 0x0000a80000007b82 */ /* 0x000ee20000000800 */
[----:B------:R-:W-:Y:S01]  /*0ed0*/  PRMT R8, RZ, 0x7610, R8 ;  /* 0x00007610ff087816 */ /* 0x000fe20000000008 */
[----:B------:R-:W4:Y:S01]  /*0ee0*/  S2R R20, SR_CTAID.Y ;  /* 0x0000000000147919 */ /* 0x000f220000002600 */
[----:B------:R-:W-:-:S05]  /*0ef0*/  CS2R.32 R68, SR_CgaSize ;  /* 0x0000000000447805 */ /* 0x000fca0000008a00 */
[----:B------:R-:W-:-:S05]  /*0f00*/  IMAD R68, R68, -0xa0, RZ ;  /* 0xffffff6044447824 */ /* 0x000fca00078e02ff */
[----:B------:R-:W-:-:S14]  /*0f10*/  R2UR UR4, R68 ;  /* 0x00000000440472ca */ /* 0x000fdc00000e0000 */
[----:B------:R-:W3:Y:S01]  /*0f20*/  LDCU UR4, c[0x0][UR4+0x2b4] ;  /* 0x00005680040477ac */ /* 0x000ee20008000800 */
[----:B------:R-:W-:Y:S01]  /*0f30*/  UISETP.NE.AND UP2, UPT, UR10, 0x2, UPT ;  /* 0x000000020a00788c */ /* 0x000fe2000bf45270 */
[----:B------:R-:W2:Y:S01]  /*0f40*/  LDC R13, c[0x0][0xb24] ;  /* 0x0002c900ff0d7b82 */ /* 0x000ea20000000800 */
[----:B------:R-:W-:-:S05]  /*0f50*/  CS2R.32 R66, SR_CgaSize ;  /* 0x0000000000427805 */ /* 0x000fca0000008a00 */
[----:B------:R-:W-:-:S06]  /*0f60*/  IMAD R66, R66, -0xa0, RZ ;  /* 0xffffff6042427824 */ /* 0x000fcc00078e02ff */
[----:B------:R-:W3:Y:S08]  /*0f70*/  LDC R66, c[0x0][R66+0x2a4] ;  /* 0x0000a90042427b82 */ /* 0x000ef00000000800 */
[----:B------:R-:W3:Y:S01]  /*0f80*/  LDC R26, c[0x0][0xb24] ;  /* 0x0002c900ff1a7b82 */ /* 0x000ee20000000800 */
[----:B-1----:R-:W-:Y:S01]  /*0f90*/  I2FP.F32.U32 R4, R11 ;  /* 0x0000000b00047245 */ /* 0x002fe20000201000 */
[----:B------:R-:W-:-:S06]  /*0fa0*/  IMAD.MOV.U32 R21, RZ, RZ, R11 ;  /* 0x000000ffff157224 */ /* 0x000fcc00078e000b */
[----:B------:R-:W1:Y:S01]  /*0fb0*/  S2UR UR60, SR_CTAID.Z ;  /* 0x00000000003c79c3 */ /* 0x000e620000002700 */
[----:B--2---:R-:W-:Y:S02]  /*0fc0*/  ISETP.GE.AND P0, PT, R13, 0x1, PT ;  /* 0x000000010d00780c */ /* 0x004fe40003f06270 */
[----:B----4-:R-:W-:Y:S01]  /*0fd0*/  I2FP.F32.U32 R2, R20 ;  /* 0x0000001400027245 */ /* 0x010fe20000201000 */
[----:B------:R-:W-:-:S04]  /*0fe0*/  FMUL R4, R4, UR5 ;  /* 0x0000000504047c20 */ /* 0x000fc80008400000 */
[----:B---3--:R-:W-:Y:S01]  /*0ff0*/  FMUL R2, R2, UR4 ;  /* 0x0000000402027c20 */ /* 0x008fe20008400000 */
[----:B------:R-:W2:Y:S01]  /*1000*/  F2I.U32.TRUNC.NTZ R68, R4 ;  /* 0x0000000400447305 */ /* 0x000ea2000020f000 */
[----:B------:R-:W3:Y:S07]  /*1010*/  LDCU UR4, c[0x0][0xb30] ;  /* 0x00016600ff0477ac */ /* 0x000eee0008000800 */
[----:B------:R-:W4:Y:S01]  /*1020*/  F2I.U32.TRUNC.NTZ R3, R2 ;  /* 0x0000000200037305 */ /* 0x000f22000020f000 */
[----:B--2---:R-:W-:-:S04]  /*1030*/  IMAD.MOV R68, RZ, RZ, -R68 ;  /* 0x000000ffff447224 */ /* 0x004fc800078e0a44 */
[----:B------:R-:W-:Y:S01]  /*1040*/  IMAD R68, R0, R68, R11 ;  /* 0x0000004400447224 */ /* 0x000fe200078e020b */
[----:B------:R-:W-:Y:S01]  /*1050*/  PRMT R0, RZ, 0x7610, R0 ;  /* 0x00007610ff007816 */ /* 0x000fe20000000000 */
[----:B---3--:R-:W-:Y:S01]  /*1060*/  UISETP.NE.AND UP3, UPT, UR4, 0x1, UPT ;  /* 0x000000010400788c */ /* 0x008fe2000bf65270 */
[----:B----4-:R-:W-:-:S05]  /*1070*/  IADD3 R3, PT, PT, -R3, RZ, RZ ;  /* 0x000000ff03037210 */ /* 0x010fca0007ffe1ff */
[----:B------:R-:W-:Y:S01]  /*1080*/  IMAD R66, R66, R3, R20 ;  /* 0x0000000342427224 */ /* 0x000fe200078e0214 */
[----:B-1----:R-:W-:Y:S06]  /*1090*/  BRA.U UP4, `(.L_x_17) ;  /* 0x0000000104247547 */ /* 0x002fec000b800000 */
[----:B------:R-:W-:Y:S01]  /*10a0*/  ISETP.NE.AND P1, PT, R66, RZ, PT ;  /* 0x000000ff4200720c */ /* 0x000fe20003f25270 */
[----:B------:R-:W-:Y:S01]  /*10b0*/  IMAD.MOV.U32 R0, RZ, RZ, 0x3 ;  /* 0x00000003ff007424 */ /* 0x000fe200078e00ff */
[C---:B------:R-:W-:Y:S02]  /*10c0*/  LOP3.LUT R3, R68.reuse, 0xfffffffe, RZ, 0xc0, !PT ;  /* 0xfffffffe44037812 */ /* 0x040fe400078ec0ff */
[----:B------:R-:W-:Y:S02]  /*10d0*/  ISETP.LT.U32.OR P1, PT, R68, 0x2, !P1 ;  /* 0x000000024400780c */ /* 0x000fe40004f21470 */
[----:B------:R-:W-:Y:S02]  /*10e0*/  SHF.L.U32 R0, R0, R3, RZ ;  /* 0x0000000300007219 */ /* 0x000fe400000006ff */
[----:B------:R-:W-:Y:S02]  /*10f0*/  SEL R5, RZ, 0x1, !P1 ;  /* 0x00000001ff057807 */ /* 0x000fe40004800000 */
[----:B------:R-:W-:-:S05]  /*1100*/  SEL R2, RZ, 0x2, !P1 ;  /* 0x00000002ff027807 */ /* 0x000fca0004800000 */
[----:B------:R-:W-:-:S05]  /*1110*/  IMAD.IADD R2, R5, 0x1, R2 ;  /* 0x0000000105027824 */ /* 0x000fca00078e0202 */
[----:B------:R-:W-:Y:S02]  /*1120*/  PRMT R8, R2, 0x7610, R8 ;  /* 0x0000761002087816 */ /* 0x000fe40000000008 */
.L_x_17:
[----:B------:R-:W-:Y:S05]  /*1130*/  @!P0 BRA `(.L_x_18) ;  /* 0x0000000000b88947 */ /* 0x000fea0003800000 */
[----:B------:R-:W1:Y:S01]  /*1140*/  LDC.64 R4, c[0x0][0xb18] ;  /* 0x0002c600ff047b82 */ /* 0x000e620000000a00 */
[----:B------:R-:W-:-:S07]  /*1150*/  ISETP.NE.AND P0, PT, R13, 0x1, PT ;  /* 0x000000010d00780c */ /* 0x000fce0003f05270 */
[----:B------:R-:W2:Y:S08]  /*1160*/  LDC R16, c[0x0][0xb0c] ;  /* 0x0002c300ff107b82 */ /* 0x000eb00000000800 */
[----:B------:R-:W3:Y:S08]  /*1170*/  LDC R15, c[0x0][0x370] ;  /* 0x0000dc00ff0f7b82 */ /* 0x000ef00000000800 */
[----:B------:R-:W4:Y:S01]  /*1180*/  LDC R18, c[0x0][0x374] ;  /* 0x0000dd00ff127b82 */ /* 0x000f220000000800 */
[----:B-1----:R-:W-:-:S07]  /*1190*/  ISETP.NE.AND P1, PT, R4, 0x1, PT ;  /* 0x000000010400780c */ /* 0x002fce0003f25270 */
[----:B------:R-:W3:Y:S01]  /*11a0*/  LDC.64 R6, c[0x0][0xb10] ;  /* 0x0002c400ff067b82 */ /* 0x000ee20000000a00 */
[----:B--2---:R-:W-:-:S07]  /*11b0*/  ISETP.NE.AND P2, PT, R16, 0x1, PT ;  /* 0x000000011000780c */ /* 0x004fce0003f45270 */
[----:B------:R-:W1:Y:S08]  /*11c0*/  LDC R14, c[0x0][0xb20] ;  /* 0x0002c800ff0e7b82 */ /* 0x000e700000000800 */
[----:B------:R-:W2:Y:S01]  /*11d0*/  LDC.64 R2, c[0x0][0xb28] ;  /* 0x0002ca00ff027b82 */ /* 0x000ea20000000a00 */
[----:B----4-:R-:W-:-:S04]  /*11e0*/  IMAD.HI.U32 R17, R18, R5, RZ ;  /* 0x0000000512117227 */ /* 0x010fc800078e00ff */
[----:B------:R-:W-:-:S04]  /*11f0*/  IMAD.HI.U32 R5, R20, R5, RZ ;  /* 0x0000000514057227 */ /* 0x000fc800078e00ff */
[----:B---3--:R-:W-:-:S04]  /*1200*/  IMAD.HI.U32 R22, R15, R6, RZ ;  /* 0x000000060f167227 */ /* 0x008fc800078e00ff */
[C---:B------:R-:W-:Y:S01]  /*1210*/  IMAD.HI.U32 R24, R11.reuse, R6, RZ ;  /* 0x000000060b187227 */ /* 0x040fe200078e00ff */
[-C--:B------:R-:W-:Y:S02]  /*1220*/  @P2 SHF.R.U32.HI R15, RZ, R7.reuse, R22 ;  /* 0x00000007ff0f2219 */ /* 0x080fe40000011616 */
[-C--:B-1----:R-:W-:Y:S02]  /*1230*/  @P1 SHF.R.U32.HI R18, RZ, R14.reuse, R17 ;  /* 0x0000000eff121219 */ /* 0x082fe40000011611 */
[----:B------:R-:W-:Y:S02]  /*1240*/  SHF.R.U32.HI R5, RZ, R14, R5 ;  /* 0x0000000eff057219 */ /* 0x000fe40000011605 */
[----:B------:R-:W-:Y:S02]  /*1250*/  SHF.R.U32.HI R24, RZ, R7, R24 ;  /* 0x00000007ff187219 */ /* 0x000fe40000011618 */
[----:B------:R-:W-:Y:S01]  /*1260*/  SEL R5, R20, R5, !P1 ;  /* 0x0000000514057207 */ /* 0x000fe20004800000 */
[----:B--2---:R-:W-:Y:S01]  /*1270*/  IMAD.HI.U32 R22, R18, R2, RZ ;  /* 0x0000000212167227 */ /* 0x004fe200078e00ff */
[----:B------:R-:W-:-:S02]  /*1280*/  SEL R21, R11, R24, !P2 ;  /* 0x000000180b157207 */ /* 0x000fc40005000000 */
[----:B------:R-:W-:Y:S01]  /*1290*/  IADD3 R7, PT, PT, -R5, RZ, RZ ;  /* 0x000000ff05077210 */ /* 0x000fe20007ffe1ff */
[----:B------:R-:W-:Y:S01]  /*12a0*/  IMAD.HI.U32 R6, R15, R2, RZ ;  /* 0x000000020f067227 */ /* 0x000fe200078e00ff */
[----:B------:R-:W-:-:S03]  /*12b0*/  @P0 SHF.R.U32.HI R18, RZ, R3, R22 ;  /* 0x00000003ff120219 */ /* 0x000fc60000011616 */
[----:B------:R-:W-:Y:S01]  /*12c0*/  IMAD R7, R4, R7, R20 ;  /* 0x0000000704077224 */ /* 0x000fe200078e0214 */
[----:B------:R-:W-:Y:S01]  /*12d0*/  @P0 SHF.R.U32.HI R15, RZ, R3, R6 ;  /* 0x00000003ff0f0219 */ /* 0x000fe20000011606 */
[----:B------:R-:W-:-:S04]  /*12e0*/  IMAD R18, R18, R13, RZ ;  /* 0x0000000d12127224 */ /* 0x000fc800078e02ff */
[----:B------:R-:W-:Y:S01]  /*12f0*/  IMAD R6, R15, R13, RZ ;  /* 0x0000000d0f067224 */ /* 0x000fe200078e02ff */
[----:B------:R-:W-:-:S04]  /*1300*/  ISETP.GE.AND P1, PT, R5, R18, PT ;  /* 0x000000120500720c */ /* 0x000fc80003f26270 */
[----:B------:R-:W-:Y:S01]  /*1310*/  ISETP.GE.OR P1, PT, R21, R6, P1 ;  /* 0x000000061500720c */ /* 0x000fe20000f26670 */
[----:B------:R-:W-:-:S05]  /*1320*/  IMAD.HI.U32 R6, R5, R2, RZ ;  /* 0x0000000205067227 */ /* 0x000fca00078e00ff */
[----:B------:R-:W-:-:S04]  /*1330*/  SHF.R.U32.HI R6, RZ, R3, R6 ;  /* 0x00000003ff067219 */ /* 0x000fc80000011606 */
[----:B------:R-:W-:-:S03]  /*1340*/  SEL R6, R5, R6, !P0 ;  /* 0x0000000605067207 */ /* 0x000fc60004000000 */
[----:B------:R-:W-:Y:S01]  /*1350*/  @!P1 IMAD.HI.U32 R14, R21, R2, RZ ;  /* 0x00000002150e9227 */ /* 0x000fe200078e00ff */
[----:B------:R-:W-:-:S04]  /*1360*/  IADD3 R2, PT, PT, -R6, RZ, RZ ;  /* 0x000000ff06027210 */ /* 0x000fc80007ffe1ff */
[----:B------:R-:W-:Y:S01]  /*1370*/  @!P1 SHF.R.U32.HI R14, RZ, R3, R14 ;  /* 0x00000003ff0e9219 */ /* 0x000fe2000001160e */
[----:B------:R-:W-:-:S03]  /*1380*/  IMAD R2, R13, R2, R5 ;  /* 0x000000020d027224 */ /* 0x000fc600078e0205 */
[----:B------:R-:W-:-:S05]  /*1390*/  @!P1 SEL R3, R21, R14, !P0 ;  /* 0x0000000e15039207 */ /* 0x000fca0004000000 */
[--C-:B------:R-:W-:Y:S02]  /*13a0*/  @!P1 IMAD.IADD R6, R6, 0x1, -R3.reuse ;  /* 0x0000000106069824 */ /* 0x100fe400078e0a03 */
[----:B------:R-:W-:Y:S01]  /*13b0*/  @!P1 IMAD R3, R2, R15, R3 ;  /* 0x0000000f02039224 */ /* 0x000fe200078e0203 */
[----:B------:R-:W-:Y:S01]  /*13c0*/  IADD3 R2, PT, PT, -R21, RZ, RZ ;  /* 0x000000ff15027210 */ /* 0x000fe20007ffe1ff */
[----:B------:R-:W-:Y:S02]  /*13d0*/  @!P1 IMAD R5, R6, R13, R21 ;  /* 0x0000000d06059224 */ /* 0x000fe400078e0215 */
[----:B------:R-:W-:Y:S02]  /*13e0*/  @!P1 IMAD.MOV.U32 R21, RZ, RZ, R3 ;  /* 0x000000ffff159224 */ /* 0x000fe400078e0003 */
[----:B------:R-:W-:Y:S02]  /*13f0*/  IMAD R2, R16, R2, R11 ;  /* 0x0000000210027224 */ /* 0x000fe400078e020b */
[----:B------:R-:W-:-:S02]  /*1400*/  IMAD R20, R5, R4, R7 ;  /* 0x0000000405147224 */ /* 0x000fc400078e0207 */
[----:B------:R-:W-:Y:S02]  /*1410*/  IMAD R21, R21, R16, R2 ;  /* 0x0000001015157224 */ /* 0x000fe400078e0202 */
.L_x_18:
[----:B------:R-:W-:Y:S05]  /*1420*/  BRA.U UP3, `(.L_x_19) ;  /* 0x0000000103407547 */ /* 0x000fea000b800000 */
[----:B------:R-:W1:Y:S08]  /*1430*/  LDC.64 R4, c[0x0][0xb10] ;  /* 0x0002c400ff047b82 */ /* 0x000e700000000a00 */
[----:B------:R-:W2:Y:S08]  /*1440*/  LDC.64 R2, c[0x0][0xb18] ;  /* 0x0002c600ff027b82 */ /* 0x000eb00000000a00 */
[----:B------:R-:W3:Y:S08]  /*1450*/  LDC R6, c[0x0][0xb20] ;  /* 0x0002c800ff067b82 */ /* 0x000ef00000000800 */
[----:B------:R-:W4:Y:S01]  /*1460*/  LDC R14, c[0x0][0xb0c] ;  /* 0x0002c300ff0e7b82 */ /* 0x000f220000000800 */
[----:B-1----:R-:W-:-:S05]  /*1470*/  IMAD.HI.U32 R4, R21, R4, RZ ;  /* 0x0000000415047227 */ /* 0x002fca00078e00ff */
[----:B------:R-:W-:Y:S01]  /*1480*/  SHF.R.U32.HI R4, RZ, R5, R4 ;  /* 0x00000005ff047219 */ /* 0x000fe20000011604 */
[----:B--2---:R-:W-:Y:S01]  /*1490*/  IMAD.HI.U32 R3, R20, R3, RZ ;  /* 0x0000000314037227 */ /* 0x004fe200078e00ff */
[----:B------:R-:W-:-:S04]  /*14a0*/  ISETP.NE.AND P0, PT, R2, 0x1, PT ;  /* 0x000000010200780c */ /* 0x000fc80003f05270 */
[----:B---3--:R-:W-:-:S04]  /*14b0*/  SHF.R.U32.HI R3, RZ, R6, R3 ;  /* 0x00000006ff037219 */ /* 0x008fc80000011603 */
[----:B------:R-:W-:Y:S02]  /*14c0*/  SEL R3, R20, R3, !P0 ;  /* 0x0000000314037207 */ /* 0x000fe40004000000 */
[----:B----4-:R-:W-:-:S04]  /*14d0*/  ISETP.NE.AND P1, PT, R14, 0x1, PT ;  /* 0x000000010e00780c */ /* 0x010fc80003f25270 */
[----:B------:R-:W-:-:S05]  /*14e0*/  SEL R6, R21, R4, !P1 ;  /* 0x0000000415067207 */ /* 0x000fca0004800000 */
[----:B------:R-:W-:Y:S02]  /*14f0*/  IMAD.IADD R4, R3, 0x1, -R6 ;  /* 0x0000000103047824 */ /* 0x000fe400078e0a06 */
[----:B------:R-:W-:Y:S02]  /*1500*/  IMAD.IADD R3, R6, 0x1, -R3 ;  /* 0x0000000106037824 */ /* 0x000fe400078e0a03 */
[----:B------:R-:W-:Y:S02]  /*1510*/  IMAD R21, R4, R14, R21 ;  /* 0x0000000e04157224 */ /* 0x000fe400078e0215 */
[----:B------:R-:W-:Y:S02]  /*1520*/  IMAD R20, R3, R2, R20 ;  /* 0x0000000203147224 */ /* 0x000fe400078e0214 */
.L_x_19:
[----:B------:R-:W-:Y:S05]  /*1530*/  BRA.U !UP1, `(.L_x_20) ;  /* 0x00000001090c7547 */ /* 0x000fea000b800000 */
[----:B------:R-:W-:Y:S01]  /*1540*/  UCGABAR_WAIT ;  /* 0x0000000000007dc7 */ /* 0x000fe20008000000 */
[----:B------:R-:W-:Y:S01]  /*1550*/  CCTL.IVALL ;  /* 0x00000000ff00798f */ /* 0x000fe20002000000 */
[----:B------:R-:W-:Y:S05]  /*1560*/  BRA `(.L_x_21) ;  /* 0x0000000000047947 */ /* 0x000fea0003800000 */
.L_x_20:
[----:B------:R-:W-:Y:S06]  /*1570*/  BAR.SYNC.DEFER_BLOCKING 0x0 ;  /* 0x0000000000007b1d */ /* 0x000fec0000010000 */
.L_x_21:
[----:B------:R-:W-:Y:S05]  /*1580*/  BRA.U UP2, `(.L_x_22) ;  /* 0x0000001502ac7547 */ /* 0x000fea000b800000 */
[----:B------:R-:W1:Y:S01]  /*1590*/  LDCU UR6, c[0x0][0x38c] ;  /* 0x00007180ff0677ac */ /* 0x000e620008000800 */
[----:B------:R-:W2:Y:S01]  /*15a0*/  LDC R9, c[0x0][0x370] ;  /* 0x0000dc00ff097b82 */ /* 0x000ea20000000800 */
[----:B------:R-:W-:Y:S01]  /*15b0*/  IMAD.SHL.U32 R16, R11, 0x40, RZ ;  /* 0x000000400b107824 */ /* 0x000fe200078e00ff */
[----:B------:R-:W-:Y:S01]  /*15c0*/  PLOP3.LUT P1, PT, PT, PT, UP5, 0x80, 0x8 ;  /* 0x000000000008781c */ /* 0x000fe20003f2f058 */
[----:B------:R-:W-:Y:S01]  /*15d0*/  HFMA2 R12, -RZ, RZ, 0, 0 ;  /* 0x00000000ff0c7431 */ /* 0x000fe200000001ff */
[----:B------:R-:W-:Y:S01]  /*15e0*/  UISETP.NE.AND UP1, UPT, UR10, URZ, UPT ;  /* 0x000000ff0a00728c */ /* 0x000fe2000bf25270 */
[----:B------:R-:W-:Y:S01]  /*15f0*/  ISETP.NE.AND P4, PT, R10, RZ, P5 ;  /* 0x000000ff0a00720c */ /* 0x000fe20002f85270 */
[----:B------:R-:W-:Y:S01]  /*1600*/  IMAD.MOV.U32 R15, RZ, RZ, 0x1 ;  /* 0x00000001ff0f7424 */ /* 0x000fe200078e00ff */
[----:B------:R-:W-:Y:S01]  /*1610*/  PLOP3.LUT P1, PT, P1, PT, PT, 0x8, 0x80 ;  /* 0x000000000080781c */ /* 0x000fe20000f2e170 */
[----:B------:R-:W3:Y:S01]  /*1620*/  LDC R0, c[0x0][0x374] ;  /* 0x0000dd00ff007b82 */ /* 0x000ee20000000800 */
[----:B------:R-:W-:Y:S01]  /*1630*/  IMAD.MOV.U32 R14, RZ, RZ, RZ ;  /* 0x000000ffff0e7224 */ /* 0x000fe200078e00ff */
[----:B------:R-:W-:Y:S01]  /*1640*/  MOV R8, 0x1 ;  /* 0x0000000100087802 */ /* 0x000fe20000000f00 */
[----:B------:R-:W-:Y:S01]  /*1650*/  IMAD.MOV.U32 R10, RZ, RZ, RZ ;  /* 0x000000ffff0a7224 */ /* 0x000fe200078e00ff */
[----:B------:R-:W-:Y:S01]  /*1660*/  LOP3.LUT R16, R16, 0x40, RZ, 0xc0, !PT ;  /* 0x0000004010107812 */ /* 0x000fe200078ec0ff */
[----:B------:R-:W4:Y:S01]  /*1670*/  LDCU.64 UR46, c[0x0][0x348] ;  /* 0x00006900ff2e77ac */ /* 0x000f220008000a00 */
[----:B-1----:R-:W-:-:S02]  /*1680*/  UIADD3 UR5, UPT, UPT, UR6, 0x7f, URZ ;  /* 0x0000007f06057890 */ /* 0x002fc4000fffe0ff */
[----:B------:R-:W-:Y:S02]  /*1690*/  UIADD3 UR64, UPT, UPT, UR6, 0xfe, URZ ;  /* 0x000000fe06407890 */ /* 0x000fe4000fffe0ff */
[----:B------:R-:W-:Y:S02]  /*16a0*/  USHF.R.S32.HI UR4, URZ, 0x1f, UR5 ;  /* 0x0000001fff047899 */ /* 0x000fe40008011405 */
[----:B------:R-:W-:Y:S02]  /*16b0*/  USEL UR45, UR45, 0x2, UP1 ;  /* 0x000000022d2d7887 */ /* 0x000fe40008800000 */
[----:B------:R-:W-:Y:S01]  /*16c0*/  ULEA.HI UR4, UR4, UR5, URZ, 0x7 ;  /* 0x0000000504047291 */ /* 0x000fe2000f8f38ff */
[----:B------:R-:W-:-:S03]  /*16d0*/  UMOV UR29, URZ ;  /* 0x000000ff001d7c82 */ /* 0x000fc60008000000 */
[----:B------:R-:W-:Y:S02]  /*16e0*/  USHF.R.S32.HI UR61, URZ, 0x7, UR4 ;  /* 0x00000007ff3d7899 */ /* 0x000fe40008011404 */
[----:B------:R-:W-:Y:S02]  /*16f0*/  UIADD3 UR4, UPT, UPT, UR6, -0x1, URZ ;  /* 0xffffffff06047890 */ /* 0x000fe4000fffe0ff */
[----:B------:R-:W-:Y:S02]  /*1700*/  UISETP.LT.U32.AND UP0, UPT, UR61, 0x3, UPT ;  /* 0x000000033d00788c */ /* 0x000fe4000bf01070 */
[----:B------:R-:W-:Y:S02]  /*1710*/  UISETP.GE.U32.AND UP2, UPT, UR4, -0xff, UPT ;  /* 0xffffff010400788c */ /* 0x000fe4000bf46070 */
[----:B------:R-:W-:-:S04]  /*1720*/  USEL UR55, UR61, 0x3, UP0 ;  /* 0x000000033d377887 */ /* 0x000fc80008000000 */
[----:B------:R-:W-:Y:S02]  /*1730*/  UIADD3 UR4, UPT, UPT, UR55, -0x1, URZ ;  /* 0xffffffff37047890 */ /* 0x000fe4000fffe0ff */
[----:B------:R-:W-:-:S03]  /*1740*/  UIADD3 UR63, UPT, UPT, UR61, -UR55, URZ ;  /* 0x800000373d3f7290 */ /* 0x000fc6000fffe0ff */
[----:B------:R-:W-:-:S04]  /*1750*/  @UP2 UIADD3 UR4, UPT, UPT, UR55, URZ, URZ ;  /* 0x000000ff37042290 */ /* 0x000fc8000fffe0ff */
[----:B------:R-:W-:Y:S02]  /*1760*/  UIADD3 UR53, UPT, UPT, UR4, 0x1, URZ ;  /* 0x0000000104357890 */ /* 0x000fe4000fffe0ff */
[----:B--2-4-:R-:W-:-:S12]  /*1770*/  UIADD3 UR62, UPT, UPT, -UR4, URZ, URZ ;  /* 0x000000ff043e7290 */ /* 0x014fd8000fffe1ff */
.L_x_46:
[----:B------:R-:W-:Y:S01]  /*1780*/  UISETP.NE.AND UP0, UPT, UR54, URZ, UPT ;  /* 0x000000ff3600728c */ /* 0x000fe2000bf05270 */
[----:B------:R-:W1:Y:S08]  /*1790*/  S2UR UR54, SR_CgaCtaId ;  /* 0x00000000003679c3 */ /* 0x000e700000008800 */
[----:B------:R-:W-:Y:S05]  /*17a0*/  BRA.U UP0, `(.L_x_23) ;  /* 0x0000000100347547 */ /* 0x000fea000b800000 */
[----:B------:R-:W2:Y:S01]  /*17b0*/  S2R R2, SR_CgaCtaId ;  /* 0x0000000000027919 */ /* 0x000ea20000008800 */
[----:B------:R-:W-:-:S04]  /*17c0*/  MOV R3, 0x400 ;  /* 0x0000040000037802 */ /* 0x000fc80000000f00 */
[----:B--2---:R-:W-:Y:S02]  /*17d0*/  LEA R3, R2, R3, 0x18 ;  /* 0x0000000302037211 */ /* 0x004fe400078ec0ff */
[----:B------:R-:W-:-:S03]  /*17e0*/  SHF.L.U32 R2, R8, 0x1f, RZ ;  /* 0x0000001f08027819 */ /* 0x000fc600000006ff */
[----:B------:R-:W-:-:S04]  /*17f0*/  IMAD R3, R10, 0x8, R3 ;  /* 0x000000080a037824 */ /* 0x000fc800078e0203 */
[----:B------:R-:W2:Y:S02]  /*1800*/  SYNCS.PHASECHK.TRANS64.TRYWAIT P0, [R3+URZ+0xf0], R2 ;  /* 0x0000f002030075a7 */ /* 0x000ea400080011ff */
[----:B--2---:R-:W-:Y:S05]  /*1810*/  @!P0 BRA `(.L_x_24) ;  /* 0x0000007c00588947 */ /* 0x004fea0003800000 */
.L_x_152:
[----:B------:R-:W-:Y:S01]  /*1820*/  VIADD R10, R10, 0x1 ;  /* 0x000000010a0a7836 */ /* 0x000fe20000000000 */
[----:B------:R2:W-:Y:S04]  /*1830*/  SYNCS.ARRIVE.TRANS64.A1T0 RZ, [R3+URZ+0xe0], RZ ;  /* 0x0000e0ff03ff79a7 */ /* 0x0005e800081000ff */
[----:B------:R-:W-:-:S04]  /*1840*/  ISETP.NE.AND P0, PT, R10, 0x2, PT ;  /* 0x000000020a00780c */ /* 0x000fc80003f05270 */
[----:B------:R-:W-:Y:S02]  /*1850*/  SEL R10, R10, RZ, P0 ;  /* 0x000000ff0a0a7207 */ /* 0x000fe40000000000 */
[----:B--2---:R-:W-:-:S04]  /*1860*/  SEL R3, RZ, 0x1, P0 ;  /* 0x00000001ff037807 */ /* 0x004fc80000000000 */
[----:B------:R-:W-:-:S07]  /*1870*/  LOP3.LUT R8, R8, R3, RZ, 0x3c, !PT ;  /* 0x0000000308087212 */ /* 0x000fce00078e3cff */
.L_x_23:
[----:B------:R-:W-:Y:S01]  /*1880*/  UMOV UR21, 0x400 ;  /* 0x0000040000157882 */ /* 0x000fe20000000000 */
[----:B------:R-:W-:Y:S01]  /*1890*/  LEA.HI R3, R21, R21, RZ, 0x1 ;  /* 0x0000001515037211 */ /* 0x000fe200078f08ff */
[----:B-1----:R-:W-:Y:S01]  /*18a0*/  ULEA UR21, UR54, UR21, 0x18 ;  /* 0x0000001536157291 */ /* 0x002fe2000f8ec0ff */
[----:B------:R-:W-:Y:S01]  /*18b0*/  SHF.L.U32 R2, R15, 0x1f, RZ ;  /* 0x0000001f0f027819 */ /* 0x000fe200000006ff */
[----:B------:R-:W-:Y:S01]  /*18c0*/  UISETP.GE.U32.AND UP0, UPT, UR64, 0xff, UPT ;  /* 0x000000ff4000788c */ /* 0x000fe2000bf06070 */
[----:B------:R-:W-:Y:S01]  /*18d0*/  R2UR UR5, R20 ;  /* 0x00000000140572ca */ /* 0x000fe200000e0000 */
[----:B------:R-:W-:Y:S01]  /*18e0*/  ULEA UR4, UR29, UR21, 0x3 ;  /* 0x000000151d047291 */ /* 0x000fe2000f8e18ff */
[----:B------:R-:W-:Y:S01]  /*18f0*/  IMAD.SHL.U32 R3, R3, 0x40, RZ ;  /* 0x0000004003037824 */ /* 0x000fe200078e00ff */
[----:B------:R-:W-:Y:S01]  /*1900*/  R2UR UR27, R16 ;  /* 0x00000000101b72ca */ /* 0x000fe200000e0000 */
[----:B------:R-:W-:-:S03]  /*1910*/  UMOV UR15, URZ ;  /* 0x000000ff000f7c82 */ /* 0x000fc60008000000 */
[----:B------:R-:W-:-:S03]  /*1920*/  R2UR UR59, R3 ;  /* 0x00000000033b72ca */ /* 0x000fc600000e0000 */
[----:B------:R1:W2:Y:S01]  /*1930*/  SYNCS.PHASECHK.TRANS64.TRYWAIT P2, [UR4+0x18], R2 ;  /* 0x00001802ff0075a7 */ /* 0x0002a20008041104 */
[----:B------:R-:W-:-:S05]  /*1940*/  R2UR UR4, R16 ;  /* 0x00000000100472ca */ /* 0x000fca00000e0000 */
[----:B------:R-:W-:-:S08]  /*1950*/  ULEA UR27, UR5, UR27, 0x7 ;  /* 0x0000001b051b7291 */ /* 0x000fd0000f8e38ff */
[----:B------:R-:W-:Y:S01]  /*1960*/  ULOP3.LUT UR59, UR4, 0xffffff80, UR59, 0xf8, !UPT ;  /* 0xffffff80043b7892 */ /* 0x000fe2000f8ef83b */
[----:B------:R-:W-:Y:S11]  /*1970*/  BRA.U !UP0, `(.L_x_25) ;  /* 0x0000000508547547 */ /* 0x000ff6000b800000 */
[----:B------:R-:W-:Y:S01]  /*1980*/  UMOV UR30, UR62 ;  /* 0x0000003e001e7c82 */ /* 0x000fe20008000000 */
[----:B------:R-:W-:Y:S01]  /*1990*/  UMOV UR14, UR29 ;  /* 0x0000001d000e7c82 */ /* 0x000fe20008000000 */
[----:B------:R-:W-:-:S05]  /*19a0*/  UMOV UR42, 0x40 ;  /* 0x00000040002a7882 */ /* 0x000fca0000000000 */
.L_x_33:
[----:B------:R-:W-:Y:S01]  /*19b0*/  ULEA UR13, UR14, UR21, 0x3 ;  /* 0x000000150e0d7291 */ /* 0x000fe2000f8e18ff */
[----:B--2---:R-:W-:Y:S01]  /*19c0*/  @P5 MOV R3, 0x20000 ;  /* 0x0002000000035802 */ /* 0x004fe20000000f00 */
[----:B--2-4-:R-:W-:Y:S10]  /*19d0*/  @P2 BRA `(.L_x_26) ;  /* 0x00000000000c2947 */ /* 0x014ff40003800000 */
[----:B------:R-:W-:-:S04]  /*19e0*/  SHF.L.U32 R5, R15, 0x1f, RZ ;  /* 0x0000001f0f057819 */ /* 0x000fc800000006ff */
[----:B------:R-:W2:Y:S02]  /*19f0*/  SYNCS.PHASECHK.TRANS64.TRYWAIT P0, [UR13+0x18], R5 ;  /* 0x00001805ff0075a7 */ /* 0x000ea4000800110d */
[----:B--2---:R-:W-:Y:S05]  /*1a00*/  @!P0 BRA `(.L_x_27) ;  /* 0x0000007800f08947 */ /* 0x004fea0003800000 */
.L_x_26:
[----:B------:R2:W-:Y:S01]  /*1a10*/  @P5 SYNCS.ARRIVE.TRANS64 RZ, [UR13], R3 ;  /* 0x00000003ffff59a7 */ /* 0x0005e2000800000d */
[----:B------:R-:W-:Y:S02]  /*1a20*/  ULOP3.LUT UR4, UR45, 0x2, URZ, 0xfc, !UPT ;  /* 0x000000022d047892 */ /* 0x000fe4000f8efcff */
[----:B------:R-:W-:Y:S02]  /*1a30*/  UIADD3 UR30, UPT, UPT, UR30, 0x1, URZ ;  /* 0x000000011e1e7890 */ /* 0x000fe4000fffe0ff */
[----:B------:R-:W-:Y:S02]  /*1a40*/  UISETP.NE.AND UP0, UPT, UR4, 0x2, UPT ;  /* 0x000000020400788c */ /* 0x000fe4000bf05270 */
[----:B------:R-:W-:-:S07]  /*1a50*/  UISETP.NE.AND UP2, UPT, UR30, 0x1, UPT ;  /* 0x000000011e00788c */ /* 0x000fce000bf45270 */
[----:B------:R-:W-:Y:S05]  /*1a60*/  BRA.U UP0, `(.L_x_28) ;  /* 0x0000000100047547 */ /* 0x000fea000b800000 */
[----:B------:R-:W-:Y:S05]  /*1a70*/  BPT.TRAP 0x1 ;  /* 0x000000040000795c */ /* 0x000fea0000300000 */
.L_x_28:
[----:B------:R-:W-:Y:S04]  /*1a80*/  BSSY.RECONVERGENT B0, `(.L_x_29) ;  /* 0x0000003000007945 */ /* 0x000fe80003800200 */
[----:B------:R-:W-:Y:S05]  /*1a90*/  @!P4 BRA `(.L_x_30) ;  /* 0x000000000004c947 */ /* 0x000fea0003800000 */
[----:B------:R-:W-:Y:S05]  /*1aa0*/  BPT.TRAP 0x1 ;  /* 0x000000040000795c */ /* 0x000fea0000300000 */
.L_x_30:
[----:B------:R-:W-:Y:S05]  /*1ab0*/  BSYNC.RECONVERGENT B0 ;  /* 0x0000000000007941 */ /* 0x000fea0003800200 */
.L_x_29:
[----:B------:R-:W-:Y:S01]  /*1ac0*/  UIADD3 UR4, UPT, UPT, UR14, 0x1, URZ ;  /* 0x000000010e047890 */ /* 0x000fe2000fffe0ff */
[----:B------:R-:W-:Y:S01]  /*1ad0*/  BSSY.RECONVERGENT B0, `(.L_x_31) ;  /* 0x000003b000007945 */ /* 0x000fe20003800200 */
[----:B------:R-:W-:Y:S02]  /*1ae0*/  ELECT P0, URZ, PT ;  /* 0x0000000000ff782f */ /* 0x000fe40003800000 */
[----:B------:R-:W-:-:S04]  /*1af0*/  UISETP.NE.AND UP0, UPT, UR4, 0x3, UPT ;  /* 0x000000030400788c */ /* 0x000fc8000bf05270 */
[----:B------:R-:W-:Y:S02]  /*1b00*/  USEL UR5, URZ, 0x1, UP0 ;  /* 0x00000001ff057887 */ /* 0x000fe40008000000 */
[----:B------:R-:W-:-:S04]  /*1b10*/  USEL UR29, UR4, URZ, UP0 ;  /* 0x000000ff041d7287 */ /* 0x000fc80008000000 */
[----:B------:R-:W-:Y:S01]  /*1b20*/  ULEA UR4, UR29, UR21, 0x3 ;  /* 0x000000151d047291 */ /* 0x000fe2000f8e18ff */
[----:B------:R-:W-:-:S04]  /*1b30*/  LOP3.LUT R15, R15, UR5, RZ, 0x3c, !PT ;  /* 0x000000050f0f7c12 */ /* 0x000fc8000f8e3cff */
[----:B-1----:R-:W-:-:S04]  /*1b40*/  SHF.L.U32 R2, R15, 0x1f, RZ ;  /* 0x0000001f0f027819 */ /* 0x002fc800000006ff */
[----:B------:R1:W4:Y:S01]  /*1b50*/  SYNCS.PHASECHK.TRANS64.TRYWAIT P2, [UR4+0x18], R2 ;  /* 0x00001802ff0075a7 */ /* 0x0003220008041104 */
[----:B------:R-:W-:Y:S05]  /*1b60*/  @!P0 BRA `(.L_x_32) ;  /* 0x0000000000c48947 */ /* 0x000fea0003800000 */
[----:B------:R-:W-:Y:S02]  /*1b70*/  ULEA UR4, UR14, UR21, 0xf ;  /* 0x000000150e047291 */ /* 0x000fe4000f8e78ff */
[----:B------:R-:W-:Y:S02]  /*1b80*/  UIADD3 UR6, UP1, UPT, UR46, 0x80, URZ ;  /* 0x000000802e067890 */ /* 0x000fe4000ff3e0ff */
[----:B------:R-:W-:Y:S02]  /*1b90*/  UIADD3 UR22, UP0, UPT, UR46, 0x180, URZ ;  /* 0x000001802e167890 */ /* 0x000fe4000ff1e0ff */
[----:B------:R-:W-:Y:S02]  /*1ba0*/  UIADD3 UR58, UPT, UPT, UR42, -0x40, URZ ;  /* 0xffffffc02a3a7890 */ /* 0x000fe4000fffe0ff */
[----:B------:R-:W-:Y:S02]  /*1bb0*/  ULOP3.LUT UR57, UR13, 0xfefffff8, URZ, 0xc0, !UPT ;  /* 0xfefffff80d397892 */ /* 0x000fe4000f8ec0ff */
[----:B------:R-:W-:-:S02]  /*1bc0*/  UIADD3.X UR7, UPT, UPT, URZ, UR47, URZ, UP1, !UPT ;  /* 0x0000002fff077290 */ /* 0x000fc40008ffe4ff */
[----:B------:R-:W-:Y:S02]  /*1bd0*/  UIADD3 UR56, UPT, UPT, UR4, 0x8400, URZ ;  /* 0x0000840004387890 */ /* 0x000fe4000fffe0ff */
[----:B------:R-:W-:Y:S02]  /*1be0*/  UIADD3 UR50, UPT, UPT, UR42, -0x20, URZ ;  /* 0xffffffe02a327890 */ /* 0x000fe4000fffe0ff */
[----:B------:R-:W-:Y:S02]  /*1bf0*/  UIADD3 UR48, UPT, UPT, UR4, 0xa400, URZ ;  /* 0x0000a40004307890 */ /* 0x000fe4000fffe0ff */
[----:B------:R-:W-:Y:S02]  /*1c00*/  UIADD3 UR40, UPT, UPT, UR4, 0xc400, URZ ;  /* 0x0000c40004287890 */ /* 0x000fe4000fffe0ff */
[----:B------:R-:W-:Y:S02]  /*1c10*/  UIADD3 UR34, UPT, UPT, UR42, 0x20, URZ ;  /* 0x000000202a227890 */ /* 0x000fe4000fffe0ff */
[----:B------:R-:W-:-:S02]  /*1c20*/  UIADD3 UR32, UPT, UPT, UR4, 0xe400, URZ ;  /* 0x0000e40004207890 */ /* 0x000fc4000fffe0ff */
[----:B------:R-:W-:Y:S02]  /*1c30*/  UIADD3.X UR23, UPT, UPT, URZ, UR47, URZ, UP0, !UPT ;  /* 0x0000002fff177290 */ /* 0x000fe400087fe4ff */
[----:B------:R-:W-:Y:S02]  /*1c40*/  UIADD3 UR24, UPT, UPT, UR4, 0x20400, URZ ;  /* 0x0002040004187890 */ /* 0x000fe4000fffe0ff */
[----:B------:R-:W-:Y:S01]  /*1c50*/  UIADD3 UR8, UPT, UPT, UR4, 0x22400, URZ ;  /* 0x0002240004087890 */ /* 0x000fe2000fffe0ff */
[----:B------:R-:W-:Y:S01]  /*1c60*/  UMOV UR38, 0x0 ;  /* 0x0000000000267882 */ /* 0x000fe20000000000 */
[----:B------:R-:W-:Y:S01]  /*1c70*/  UMOV UR39, 0x10000000 ;  /* 0x1000000000277882 */ /* 0x000fe20000000000 */
[----:B------:R-:W-:Y:S01]  /*1c80*/  UMOV UR51, UR59 ;  /* 0x0000003b00337c82 */ /* 0x000fe20008000000 */
[----:B------:R-:W-:Y:S01]  /*1c90*/  UMOV UR52, UR60 ;  /* 0x0000003c00347c82 */ /* 0x000fe20008000000 */
[----:B------:R-:W-:Y:S01]  /*1ca0*/  UMOV UR49, UR57 ;  /* 0x0000003900317c82 */ /* 0x000fe20008000000 */
[----:B------:R-:W-:Y:S01]  /*1cb0*/  UMOV UR43, UR59 ;  /* 0x0000003b002b7c82 */ /* 0x000fe20008000000 */
[----:B------:R-:W-:Y:S01]  /*1cc0*/  UMOV UR44, UR60 ;  /* 0x0000003c002c7c82 */ /* 0x000fe20008000000 */
[----:B------:R-:W-:Y:S01]  /*1cd0*/  UMOV UR41, UR57 ;  /* 0x0000003900297c82 */ /* 0x000fe20008000000 */
[----:B------:R-:W-:Y:S01]  /*1ce0*/  UTMALDG.3D.2CTA [UR56], [UR6], desc[UR38] ;  /* 0x00002638060075b4 */ /* 0x000fe20008211000 */
[----:B------:R-:W-:Y:S01]  /*1cf0*/  UMOV UR35, UR59 ;  /* 0x0000003b00237c82 */ /* 0x000fe20008000000 */
        /* <DEDUP_REMOVED lines=10> */
[----:B------:R-:W-:Y:S01]  /*1da0*/  UIADD3 UR16, UPT, UPT, UR4, 0x24400, URZ ;  /* 0x0002440004107890 */ /* 0x000fe2000fffe0ff */
[----:B------:R-:W-:Y:S01]  /*1db0*/  UMOV UR18, UR42 ;  /* 0x0000002a00127c82 */ /* 0x000fe20008000000 */
[----:B------:R-:W-:Y:S01]  /*1dc0*/  UMOV UR19, UR27 ;  /* 0x0000001b00137c82 */ /* 0x000fe20008000000 */
[----:B------:R-:W-:Y:S01]  /*1dd0*/  UTMALDG.3D.2CTA [UR40], [UR6], desc[UR38] ;  /* 0x00002628060075b4 */ /* 0x000fe20008211000 */
[----:B------:R-:W-:Y:S01]  /*1de0*/  UMOV UR20, UR60 ;  /* 0x0000003c00147c82 */ /* 0x000fe20008000000 */
[----:B------:R-:W-:Y:S01]  /*1df0*/  UMOV UR17, UR57 ;  /* 0x0000003900117c82 */ /* 0x000fe20008000000 */
[----:B------:R-:W-:Y:S01]  /*1e00*/  UTMALDG.3D.2CTA [UR32], [UR6], desc[UR38] ;  /* 0x00002620060075b4 */ /* 0x000fe20008211000 */
[----:B------:R-:W-:Y:S01]  /*1e10*/  UTMALDG.3D.2CTA [UR24], [UR22], desc[UR38] ;  /* 0x00002618160075b4 */ /* 0x000fe20008211000 */
[----:B------:R2:W-:Y:S01]  /*1e20*/  UTMALDG.3D.2CTA [UR8], [UR22], desc[UR38] ;  /* 0x00002608160075b4 */ /* 0x0005e20008211000 */
[----:B------:R1:W-:Y:S01]  /*1e30*/  UTMALDG.3D.2CTA [UR16], [UR22], desc[UR38] ;  /* 0x00002610160075b4 */ /* 0x0003e20008211000 */
[----:B--2---:R-:W-:Y:S01]  /*1e40*/  UIADD3 UR8, UPT, UPT, UR4, 0x26400, URZ ;  /* 0x0002640004087890 */ /* 0x004fe2000fffe0ff */
[----:B------:R-:W-:-:S08]  /*1e50*/  UMOV UR10, UR34 ;  /* 0x00000022000a7c82 */ /* 0x000fd00008000000 */
[----:B------:R1:W-:Y:S02]  /*1e60*/  UTMALDG.3D.2CTA [UR8], [UR22], desc[UR38] ;  /* 0x00002608160075b4 */ /* 0x0003e40008211000 */
[----:B-1----:R-:W-:Y:S01]  /*1e70*/  NOP ;  /* 0x0000000000007918 */ /* 0x002fe20000000000 */
.L_x_32:
[----:B------:R-:W-:Y:S05]  /*1e80*/  BSYNC.RECONVERGENT B0 ;  /* 0x0000000000007941 */ /* 0x000fea0003800200 */
.L_x_31:
[----:B------:R-:W-:Y:S01]  /*1e90*/  UIADD3 UR42, UPT, UPT, UR42, 0x80, URZ ;  /* 0x000000802a2a7890 */ /* 0x000fe2000fffe0ff */
[----:B------:R-:W-:Y:S01]  /*1ea0*/  UMOV UR14, UR29 ;  /* 0x0000001d000e7c82 */ /* 0x000fe20008000000 */
[----:B------:R-:W-:Y:S01]  /*1eb0*/  UMOV UR15, UR53 ;  /* 0x00000035000f7c82 */ /* 0x000fe20008000000 */
[----:B------:R-:W-:Y:S09]  /*1ec0*/  BRA.U UP2, `(.L_x_33) ;  /* 0xfffffff902b87547 */ /* 0x000ff2000b83ffff */
.L_x_25:
[----:B------:R-:W-:Y:S01]  /*1ed0*/  ULEA UR4, UR29, UR21, 0x3 ;  /* 0x000000151d047291 */ /* 0x000fe2000f8e18ff */
[----:B-1----:R-:W-:Y:S01]  /*1ee0*/  SHF.L.U32 R2, R15, 0x1f, RZ ;  /* 0x0000001f0f027819 */ /* 0x002fe200000006ff */
[----:B------:R-:W-:Y:S01]  /*1ef0*/  @!P1 SYNCS.ARRIVE.TRANS64.A1T0 RZ, [UR21+0x78], RZ ;  /* 0x000078ffffff99a7 */ /* 0x000fe20008100015 */
[----:B------:R-:W-:-:S06]  /*1f00*/  UISETP.GT.AND UP0, UPT, UR61, UR55, UPT ;  /* 0x000000373d00728c */ /* 0x000fcc000bf04270 */
[----:B------:R1:W1:Y:S03]  /*1f10*/  SYNCS.PHASECHK.TRANS64.TRYWAIT P1, [UR4+0x18], R2 ;  /* 0x00001802ff0075a7 */ /* 0x0002660008021104 */
[----:B------:R-:W-:Y:S05]  /*1f20*/  BRA.U !UP0, `(.L_x_34) ;  /* 0x00000005084c7547 */ /* 0x000fea000b800000 */
[----:B------:R-:W-:Y:S01]  /*1f30*/  UIADD3 UR37, UPT, UPT, UR63, UR15, URZ ;  /* 0x0000000f3f257290 */ /* 0x000fe2000fffe0ff */
[----:B------:R-:W-:-:S11]  /*1f40*/  UMOV UR14, UR29 ;  /* 0x0000001d000e7c82 */ /* 0x000fd60008000000 */
.L_x_42:
[----:B------:R-:W-:Y:S01]  /*1f50*/  ULEA UR13, UR14, UR21, 0x3 ;  /* 0x000000150e0d7291 */ /* 0x000fe2000f8e18ff */
[----:B--2---:R-:W-:Y:S01]  /*1f60*/  @P5 MOV R3, 0x20000 ;  /* 0x0002000000035802 */ /* 0x004fe20000000f00 */
[----:B-1----:R-:W-:Y:S10]  /*1f70*/  @P1 BRA `(.L_x_35) ;  /* 0x00000000000c1947 */ /* 0x002ff40003800000 */
[----:B------:R-:W-:-:S04]  /*1f80*/  SHF.L.U32 R5, R15, 0x1f, RZ ;  /* 0x0000001f0f057819 */ /* 0x000fc800000006ff */
[----:B------:R-:W1:Y:S02]  /*1f90*/  SYNCS.PHASECHK.TRANS64.TRYWAIT P0, [UR13+0x18], R5 ;  /* 0x00001805ff0075a7 */ /* 0x000e64000800110d */
[----:B-1----:R-:W-:Y:S05]  /*1fa0*/  @!P0 BRA `(.L_x_36) ;  /* 0x0000007400a08947 */ /* 0x002fea0003800000 */
.L_x_35:
[----:B------:R2:W-:Y:S01]  /*1fb0*/  @P5 SYNCS.ARRIVE.TRANS64 RZ, [UR13], R3 ;  /* 0x00000003ffff59a7 */ /* 0x0005e2000800000d */
[----:B------:R-:W-:-:S04]  /*1fc0*/  ULOP3.LUT UR4, UR45, 0x2, URZ, 0xfc, !UPT ;  /* 0x000000022d047892 */ /* 0x000fc8000f8efcff */
[----:B------:R-:W-:-:S09]  /*1fd0*/  UISETP.NE.AND UP0, UPT, UR4, 0x2, UPT ;  /* 0x000000020400788c */ /* 0x000fd2000bf05270 */
[----:B------:R-:W-:Y:S05]  /*1fe0*/  BRA.U UP0, `(.L_x_37) ;  /* 0x0000000100047547 */ /* 0x000fea000b800000 */
[----:B------:R-:W-:Y:S05]  /*1ff0*/  BPT.TRAP 0x1 ;  /* 0x000000040000795c */ /* 0x000fea0000300000 */
.L_x_37:
[----:B------:R-:W-:Y:S04]  /*2000*/  BSSY.RECONVERGENT B0, `(.L_x_38) ;  /* 0x0000003000007945 */ /* 0x000fe80003800200 */
[----:B------:R-:W-:Y:S05]  /*2010*/  @!P4 BRA `(.L_x_39) ;  /* 0x000000000004c947 */ /* 0x000fea0003800000 */
[----:B------:R-:W-:Y:S05]  /*2020*/  BPT.TRAP 0x1 ;  /* 0x000000040000795c */ /* 0x000fea0000300000 */
.L_x_39:
[----:B------:R-:W-:Y:S05]  /*2030*/  BSYNC.RECONVERGENT B0 ;  /* 0x0000000000007941 */ /* 0x000fea0003800200 */
.L_x_38:
        /* <DEDUP_REMOVED lines=9> */
[----:B------:R1:W1:Y:S01]  /*20d0*/  SYNCS.PHASECHK.TRANS64.TRYWAIT P1, [UR4+0x18], R2 ;  /* 0x00001802ff0075a7 */ /* 0x0002620008021104 */
[----:B------:R-:W-:Y:S05]  /*20e0*/  @!P0 BRA `(.L_x_41) ;  /* 0x0000000000c88947 */ /* 0x000fea0003800000 */
[----:B------:R-:W-:Y:S02]  /*20f0*/  ULEA UR4, UR14, UR21, 0xf ;  /* 0x000000150e047291 */ /* 0x000fe4000f8e78ff */
[----:B------:R-:W-:Y:S02]  /*2100*/  UIADD3 UR6, UP1, UPT, UR46, 0x80, URZ ;  /* 0x000000802e067890 */ /* 0x000fe4000ff3e0ff */
[----:B------:R-:W-:Y:S02]  /*2110*/  USHF.L.U32 UR58, UR15, 0x7, URZ ;  /* 0x000000070f3a7899 */ /* 0x000fe400080006ff */
[----:B------:R-:W-:Y:S02]  /*2120*/  UIADD3 UR22, UP0, UPT, UR46, 0x180, URZ ;  /* 0x000001802e167890 */ /* 0x000fe4000ff1e0ff */
[----:B------:R-:W-:Y:S02]  /*2130*/  ULOP3.LUT UR57, UR13, 0xfefffff8, URZ, 0xc0, !UPT ;  /* 0xfefffff80d397892 */ /* 0x000fe4000f8ec0ff */
[----:B------:R-:W-:-:S02]  /*2140*/  UIADD3.X UR7, UPT, UPT, URZ, UR47, URZ, UP1, !UPT ;  /* 0x0000002fff077290 */ /* 0x000fc40008ffe4ff */
[----:B------:R-:W-:Y:S02]  /*2150*/  UIADD3 UR56, UPT, UPT, UR4, 0x8400, URZ ;  /* 0x0000840004387890 */ /* 0x000fe4000fffe0ff */
[----:B------:R-:W-:Y:S02]  /*2160*/  UIADD3 UR50, UPT, UPT, UR58, 0x20, URZ ;  /* 0x000000203a327890 */ /* 0x000fe4000fffe0ff */
[----:B------:R-:W-:Y:S02]  /*2170*/  UIADD3 UR48, UPT, UPT, UR4, 0xa400, URZ ;  /* 0x0000a40004307890 */ /* 0x000fe4000fffe0ff */
[----:B------:R-:W-:Y:S02]  /*2180*/  UIADD3 UR42, UPT, UPT, UR58, 0x40, URZ ;  /* 0x000000403a2a7890 */ /* 0x000fe4000fffe0ff */
[----:B------:R-:W-:Y:S02]  /*2190*/  UIADD3 UR40, UPT, UPT, UR4, 0xc400, URZ ;  /* 0x0000c40004287890 */ /* 0x000fe4000fffe0ff */
[----:B------:R-:W-:-:S02]  /*21a0*/  UIADD3 UR34, UPT, UPT, UR58, 0x60, URZ ;  /* 0x000000603a227890 */ /* 0x000fc4000fffe0ff */
[----:B------:R-:W-:Y:S02]  /*21b0*/  UIADD3 UR32, UPT, UPT, UR4, 0xe400, URZ ;  /* 0x0000e40004207890 */ /* 0x000fe4000fffe0ff */
        /* <DEDUP_REMOVED lines=36> */
[----:B--2---:R-:W-:Y:S01]  /*2400*/  NOP ;  /* 0x0000000000007918 */ /* 0x004fe20000000000 */
.L_x_41:
[----:B-1----:R-:W-:Y:S05]  /*2410*/  BSYNC.RECONVERGENT B0 ;  /* 0x0000000000007941 */ /* 0x002fea0003800200 */
.L_x_40:
[----:B------:R-:W-:Y:S01]  /*2420*/  UIADD3 UR15, UPT, UPT, UR15, 0x1, URZ ;  /* 0x000000010f0f7890 */ /* 0x000fe2000fffe0ff */
[----:B------:R-:W-:-:S03]  /*2430*/  UMOV UR14, UR29 ;  /* 0x0000001d000e7c82 */ /* 0x000fc60008000000 */
[----:B------:R-:W-:-:S09]  /*2440*/  UISETP.NE.AND UP0, UPT, UR15, UR37, UPT ;  /* 0x000000250f00728c */ /* 0x000fd2000bf05270 */
[----:B------:R-:W-:Y:S05]  /*2450*/  BRA.U UP0, `(.L_x_42) ;  /* 0xfffffff900bc7547 */ /* 0x000fea000b83ffff */
.L_x_34:
[----:B-1----:R-:W-:Y:S01]  /*2460*/  LEA R2, R14, UR21, 0x3 ;  /* 0x000000150e027c11 */ /* 0x002fe2000f8e18ff */
[----:B------:R-:W-:Y:S01]  /*2470*/  NOP ;  /* 0x0000000000007918 */ /* 0x000fe20000000000 */
[----:B--2---:R-:W-:Y:S02]  /*2480*/  SHF.L.U32 R3, R12, 0x1f, RZ ;  /* 0x0000001f0c037819 */ /* 0x004fe400000006ff */
[----:B------:R-:W-:Y:S02]  /*2490*/  LEA R4, R14, UR21, 0x4 ;  /* 0x000000150e047c11 */ /* 0x000fe4000f8e20ff */
[----:B------:R-:W1:Y:S02]  /*24a0*/  SYNCS.PHASECHK.TRANS64.TRYWAIT P0, [R2+URZ+0x80], R3 ;  /* 0x00008003020075a7 */ /* 0x000e6400080011ff */
[----:B-1----:R-:W-:Y:S05]  /*24b0*/  @!P0 BRA `(.L_x_43) ;  /* 0x0000007000748947 */ /* 0x002fea0003800000 */
.L_x_155:
[----:B------:R-:W4:Y:S01]  /*24c0*/  LDS.128 R4, [R4+0x110] ;  /* 0x0001100004047984 */ /* 0x000f220000000c00 */
[----:B------:R-:W-:Y:S01]  /*24d0*/  ISETP.GE.AND P0, PT, R26, 0x1, PT ;  /* 0x000000011a00780c */ /* 0x000fe20003f06270 */
[----:B-1----:R-:W-:Y:S01]  /*24e0*/  VIADD R2, R2, 0x90 ;  /* 0x0000009002027836 */ /* 0x002fe20000000000 */
[----:B------:R-:W-:Y:S01]  /*24f0*/  @!PT LDS RZ, [RZ] ;  /* 0x00000000fffff984 */ /* 0x000fe20000000800 */
[----:B------:R-:W-:Y:S01]  /*2500*/  @!PT LDS RZ, [RZ] ;  /* 0x00000000fffff984 */ /* 0x000fe20000000800 */
[----:B------:R-:W-:Y:S01]  /*2510*/  @!PT LDS RZ, [RZ] ;  /* 0x00000000fffff984 */ /* 0x000fe20000000800 */
[----:B------:R-:W-:Y:S01]  /*2520*/  @!PT LDS RZ, [RZ] ;  /* 0x00000000fffff984 */ /* 0x000fe20000000800 */
[----:B------:R1:W-:Y:S06]  /*2530*/  MEMBAR.ALL.CTA ;  /* 0x0000000000007992 */ /* 0x0003ec0000008000 */
[----:B-1----:R-:W1:Y:S01]  /*2540*/  FENCE.VIEW.ASYNC.S ;  /* 0x00000000000073c6 */ /* 0x002e620000000000 */
[----:B------:R-:W-:-:S04]  /*2550*/  PRMT R2, RZ, 0x654, R2 ;  /* 0x00000654ff027816 */ /* 0x000fc80000000002 */
[----:B-1----:R1:W-:Y:S01]  /*2560*/  SYNCS.ARRIVE.TRANS64.RED.A1T0 RZ, [R2+URZ], RZ ;  /* 0x000000ff02ff79a7 */ /* 0x0023e200081004ff */
[----:B----4-:R-:W-:-:S13]  /*2570*/  LOP3.LUT P2, RZ, R6, 0x1, RZ, 0xc0, !PT ;  /* 0x0000000106ff7812 */ /* 0x010fda000784c0ff */
[----:B------:R-:W-:Y:S01]  /*2580*/  @P2 SHF.R.U32.HI R3, RZ, 0x10, R5 ;  /* 0x00000010ff032819 */ /* 0x000fe20000011605 */
[----:B------:R-:W-:Y:S01]  /*2590*/  VOTEU.ANY UP0, P2 ;  /* 0x0000000000ff7886 */ /* 0x000fe20001000100 */
[----:B------:R-:W-:Y:S02]  /*25a0*/  @P2 MOV R13, R4 ;  /* 0x00000004000d2202 */ /* 0x000fe40000000f00 */
[----:B------:R-:W-:Y:S02]  /*25b0*/  @P2 R2UR.BROADCAST UR4, R3 ;  /* 0x00000000030422ca */ /* 0x000fe400008e0000 */
[----:B------:R-:W-:-:S11]  /*25c0*/  @P2 LOP3.LUT R11, R5, 0xffff, RZ, 0xc0, !PT ;  /* 0x0000ffff050b2812 */ /* 0x000fd600078ec0ff */
[----:B------:R-:W-:Y:S01]  /*25d0*/  @UP0 UMOV UR60, UR4 ;  /* 0x00000004003c0c82 */ /* 0x000fe20008000000 */
[----:B-1----:R-:W-:Y:S05]  /*25e0*/  @!P0 BRA `(.L_x_44) ;  /* 0x0000000000b88947 */ /* 0x002fea0003800000 */
[----:B------:R-:W3:Y:S01]  /*25f0*/  LDC.64 R4, c[0x0][0xb18] ;  /* 0x0002c600ff047b82 */ /* 0x000ee20000000a00 */
[----:B------:R-:W-:-:S07]  /*2600*/  ISETP.NE.AND P3, PT, R26, 0x1, PT ;  /* 0x000000011a00780c */ /* 0x000fce0003f65270 */
[----:B------:R-:W1:Y:S08]  /*2610*/  LDC.64 R6, c[0x0][0xb10] ;  /* 0x0002c400ff067b82 */ /* 0x000e700000000a00 */
[----:B------:R-:W2:Y:S08]  /*2620*/  LDC R17, c[0x0][0xb20] ;  /* 0x0002c800ff117b82 */ /* 0x000eb00000000800 */
[----:B------:R-:W4:Y:S01]  /*2630*/  LDC R18, c[0x0][0xb0c] ;  /* 0x0002c300ff127b82 */ /* 0x000f220000000800 */
[----:B---3--:R-:W-:Y:S01]  /*2640*/  IMAD.HI.U32 R22, R0, R5, RZ ;  /* 0x0000000500167227 */ /* 0x008fe200078e00ff */
[----:B------:R-:W-:-:S06]  /*2650*/  ISETP.NE.AND P0, PT, R4, 0x1, PT ;  /* 0x000000010400780c */ /* 0x000fcc0003f05270 */
[----:B------:R-:W3:Y:S01]  /*2660*/  LDC.64 R2, c[0x0][0xb28] ;  /* 0x0002ca00ff027b82 */ /* 0x000ee20000000a00 */
[----:B-1----:R-:W-:-:S04]  /*2670*/  IMAD.HI.U32 R20, R9, R6, RZ ;  /* 0x0000000609147227 */ /* 0x002fc800078e00ff */
[----:B------:R-:W-:Y:S01]  /*2680*/  IMAD.HI.U32 R24, R13, R6, RZ ;  /* 0x000000060d187227 */ /* 0x000fe200078e00ff */
[----:B------:R-:W-:Y:S02]  /*2690*/  SHF.R.U32.HI R20, RZ, R7, R20 ;  /* 0x00000007ff147219 */ /* 0x000fe40000011614 */
[----:B--2---:R-:W-:Y:S01]  /*26a0*/  SHF.R.U32.HI R19, RZ, R17, R22 ;  /* 0x00000011ff137219 */ /* 0x004fe20000011616 */
[----:B------:R-:W-:Y:S01]  /*26b0*/  IMAD.HI.U32 R22, R11, R5, RZ ;  /* 0x000000050b167227 */ /* 0x000fe200078e00ff */
[----:B------:R-:W-:Y:S02]  /*26c0*/  SHF.R.U32.HI R24, RZ, R7, R24 ;  /* 0x00000007ff187219 */ /* 0x000fe40000011618 */
[----:B------:R-:W-:Y:S02]  /*26d0*/  SEL R19, R0, R19, !P0 ;  /* 0x0000001300137207 */ /* 0x000fe40004000000 */
[----:B------:R-:W-:Y:S02]  /*26e0*/  SHF.R.U32.HI R22, RZ, R17, R22 ;  /* 0x00000011ff167219 */ /* 0x000fe40000011616 */
[----:B----4-:R-:W-:-:S02]  /*26f0*/  ISETP.NE.AND P1, PT, R18, 0x1, PT ;  /* 0x000000011200780c */ /* 0x010fc40003f25270 */
[----:B------:R-:W-:Y:S02]  /*2700*/  SEL R5, R11, R22, !P0 ;  /* 0x000000160b057207 */ /* 0x000fe40004000000 */
[----:B------:R-:W-:Y:S02]  /*2710*/  SEL R21, R9, R20, !P1 ;  /* 0x0000001409157207 */ /* 0x000fe40004800000 */
[----:B------:R-:W-:Y:S01]  /*2720*/  SEL R7, R13, R24, !P1 ;  /* 0x000000180d077207 */ /* 0x000fe20004800000 */
[----:B---3--:R-:W-:Y:S01]  /*2730*/  IMAD.HI.U32 R20, R19, R2, RZ ;  /* 0x0000000213147227 */ /* 0x008fe200078e00ff */
[----:B------:R-:W-:-:S03]  /*2740*/  IADD3 R17, PT, PT, -R5, RZ, RZ ;  /* 0x000000ff05117210 */ /* 0x000fc60007ffe1ff */
        /* <DEDUP_REMOVED lines=11> */
[----:B------:R-:W-:-:S04]  /*2800*/  @!P0 IMAD.HI.U32 R20, R7, R2, RZ ;  /* 0x0000000207148227 */ /* 0x000fc800078e00ff */
[----:B------:R-:W-:Y:S01]  /*2810*/  IMAD.MOV R2, RZ, RZ, -R6 ;  /* 0x000000ffff027224 */ /* 0x000fe200078e0a06 */
[----:B------:R-:W-:-:S03]  /*2820*/  @!P0 SHF.R.U32.HI R20, RZ, R3, R20 ;  /* 0x00000003ff148219 */ /* 0x000fc60000011614 */
[----:B------:R-:W-:Y:S01]  /*2830*/  IMAD R2, R26, R2, R5 ;  /* 0x000000021a027224 */ /* 0x000fe200078e0205 */
        /* <DEDUP_REMOVED lines=9> */
.L_x_44:
[----:B------:R-:W1:Y:S02]  /*28d0*/  LDCU UR4, c[0x0][0xb30] ;  /* 0x00016600ff0477ac */ /* 0x000e640008000800 */
[----:B-1----:R-:W-:-:S09]  /*28e0*/  UISETP.NE.AND UP0, UPT, UR4, 0x1, UPT ;  /* 0x000000010400788c */ /* 0x002fd2000bf05270 */
[----:B------:R-:W-:Y:S05]  /*28f0*/  BRA.U UP0, `(.L_x_45) ;  /* 0x0000000100407547 */ /* 0x000fea000b800000 */
[----:B------:R-:W1:Y:S08]  /*2900*/  LDC.64 R4, c[0x0][0xb10] ;  /* 0x0002c400ff047b82 */ /* 0x000e700000000a00 */
[----:B------:R-:W2:Y:S08]  /*2910*/  LDC.64 R2, c[0x0][0xb18] ;  /* 0x0002c600ff027b82 */ /* 0x000eb00000000a00 */
[----:B------:R-:W4:Y:S08]  /*2920*/  LDC R6, c[0x0][0xb20] ;  /* 0x0002c800ff067b82 */ /* 0x000f300000000800 */
[----:B------:R-:W3:Y:S01]  /*2930*/  LDC R18, c[0x0][0xb0c] ;  /* 0x0002c300ff127b82 */ /* 0x000ee20000000800 */
[----:B-1----:R-:W-:-:S05]  /*2940*/  IMAD.HI.U32 R4, R13, R4, RZ ;  /* 0x000000040d047227 */ /* 0x002fca00078e00ff */
[----:B------:R-:W-:Y:S01]  /*2950*/  SHF.R.U32.HI R4, RZ, R5, R4 ;  /* 0x00000005ff047219 */ /* 0x000fe20000011604 */
[----:B--2---:R-:W-:Y:S01]  /*2960*/  IMAD.HI.U32 R3, R11, R3, RZ ;  /* 0x000000030b037227 */ /* 0x004fe200078e00ff */
[----:B------:R-:W-:-:S04]  /*2970*/  ISETP.NE.AND P0, PT, R2, 0x1, PT ;  /* 0x000000010200780c */ /* 0x000fc80003f05270 */
[----:B----4-:R-:W-:-:S04]  /*2980*/  SHF.R.U32.HI R6, RZ, R6, R3 ;  /* 0x00000006ff067219 */ /* 0x010fc80000011603 */
[----:B------:R-:W-:Y:S02]  /*2990*/  SEL R3, R11, R6, !P0 ;  /* 0x000000060b037207 */ /* 0x000fe40004000000 */
[----:B---3--:R-:W-:-:S04]  /*29a0*/  ISETP.NE.AND P1, PT, R18, 0x1, PT ;  /* 0x000000011200780c */ /* 0x008fc80003f25270 */
[----:B------:R-:W-:-:S05]  /*29b0*/  SEL R4, R13, R4, !P1 ;  /* 0x000000040d047207 */ /* 0x000fca0004800000 */
[----:B------:R-:W-:Y:S02]  /*29c0*/  IMAD.IADD R5, R3, 0x1, -R4 ;  /* 0x0000000103057824 */ /* 0x000fe400078e0a04 */
[----:B------:R-:W-:Y:S02]  /*29d0*/  IMAD.IADD R3, R4, 0x1, -R3 ;  /* 0x0000000104037824 */ /* 0x000fe400078e0a03 */
[----:B------:R-:W-:Y:S02]  /*29e0*/  IMAD R13, R5, R18, R13 ;  /* 0x00000012050d7224 */ /* 0x000fe400078e020d */
[----:B------:R-:W-:-:S07]  /*29f0*/  IMAD R11, R3, R2, R11 ;  /* 0x00000002030b7224 */ /* 0x000fce00078e020b */
.L_x_45:
[----:B------:R-:W-:Y:S01]  /*2a00*/  VIADD R14, R14, 0x1 ;  /* 0x000000010e0e7836 */ /* 0x000fe20000000000 */
[----:B------:R-:W-:Y:S01]  /*2a10*/  PLOP3.LUT P1, PT, PT, PT, PT, 0x80, 0x8 ;  /* 0x000000000008781c */ /* 0x000fe20003f2f070 */
[----:B------:R-:W-:Y:S02]  /*2a20*/  IMAD.IADD R21, R13, 0x1, R68 ;  /* 0x000000010d157824 */ /* 0x000fe400078e0244 */
[----:B------:R-:W-:Y:S01]  /*2a30*/  IMAD.IADD R20, R11, 0x1, R66 ;  /* 0x000000010b147824 */ /* 0x000fe200078e0242 */
[----:B------:R-:W-:-:S04]  /*2a40*/  ISETP.NE.AND P0, PT, R14, 0x2, PT ;  /* 0x000000020e00780c */ /* 0x000fc80003f05270 */
[----:B------:R-:W-:Y:S02]  /*2a50*/  SEL R3, RZ, 0x1, P0 ;  /* 0x00000001ff037807 */ /* 0x000fe40000000000 */
[----:B------:R-:W-:Y:S02]  /*2a60*/  SEL R14, R14, RZ, P0 ;  /* 0x000000ff0e0e7207 */ /* 0x000fe40000000000 */
[----:B------:R-:W-:Y:S01]  /*2a70*/  LOP3.LUT R12, R12, R3, RZ, 0x3c, !PT ;  /* 0x000000030c0c7212 */ /* 0x000fe200078e3cff */
[----:B------:R-:W-:Y:S06]  /*2a80*/  @P2 BRA `(.L_x_46) ;  /* 0xffffffec003c2947 */ /* 0x000fec000383ffff */
[----:B------:R-:W-:Y:S01]  /*2a90*/  UIADD3 UR21, UPT, UPT, UR21, 0x18, URZ ;  /* 0x0000001815157890 */ /* 0x000fe2000fffe0ff */
[----:B------:R-:W-:-:S03]  /*2aa0*/  SHF.L.U32 R3, R15, 0x1f, RZ ;  /* 0x0000001f0f037819 */ /* 0x000fc600000006ff */
[----:B------:R-:W-:-:S09]  /*2ab0*/  ULEA UR4, UR29, UR21, 0x3 ;  /* 0x000000151d047291 */ /* 0x000fd2000f8e18ff */
[----:B------:R-:W1:Y:S02]  /*2ac0*/  SYNCS.PHASECHK.TRANS64.TRYWAIT P0, [UR4], R3 ;  /* 0x00000003ff0075a7 */ /* 0x000e640008001104 */
[----:B-1----:R-:W-:Y:S05]  /*2ad0*/  @!P0 BRA `(.L_x_47) ;  /* 0x0000006c00008947 */ /* 0x002fea0003800000 */
.L_x_157:
[----:B------:R-:W-:-:S04]  /*2ae0*/  UIADD3 UR4, UPT, UPT, UR29, 0x1, URZ ;  /* 0x000000011d047890 */ /* 0x000fc8000fffe0ff */
[----:B------:R-:W-:-:S04]  /*2af0*/  UISETP.NE.AND UP0, UPT, UR4, 0x3, UPT ;  /* 0x000000030400788c */ /* 0x000fc8000bf05270 */
[----:B------:R-:W-:Y:S02]  /*2b00*/  USEL UR6, URZ, 0x1, UP0 ;  /* 0x00000001ff067887 */ /* 0x000fe40008000000 */
[----:B------:R-:W-:-:S04]  /*2b10*/  USEL UR4, UR4, URZ, UP0 ;  /* 0x000000ff04047287 */ /* 0x000fc80008000000 */
[----:B------:R-:W-:Y:S01]  /*2b20*/  ULEA UR5, UR4, UR21, 0x3 ;  /* 0x0000001504057291 */ /* 0x000fe2000f8e18ff */
[----:B------:R-:W-:-:S04]  /*2b30*/  LOP3.LUT R15, R15, UR6, RZ, 0x3c, !PT ;  /* 0x000000060f0f7c12 */ /* 0x000fc8000f8e3cff */
[----:B-1----:R-:W-:-:S04]  /*2b40*/  SHF.L.U32 R3, R15, 0x1f, RZ ;  /* 0x0000001f0f037819 */ /* 0x002fc800000006ff */
[----:B------:R-:W1:Y:S02]  /*2b50*/  SYNCS.PHASECHK.TRANS64.TRYWAIT P0, [UR5], R3 ;  /* 0x00000003ff0075a7 */ /* 0x000e640008001105 */
[----:B-1----:R-:W-:Y:S05]  /*2b60*/  @!P0 BRA `(.L_x_48) ;  /* 0x0000006800f48947 */ /* 0x002fea0003800000 */
.L_x_159:
[----:B------:R-:W-:-:S04]  /*2b70*/  UIADD3 UR4, UPT, UPT, UR4, 0x1, URZ ;  /* 0x0000000104047890 */ /* 0x000fc8000fffe0ff */
[----:B------:R-:W-:-:S04]  /*2b80*/  UISETP.NE.AND UP0, UPT, UR4, 0x3, UPT ;  /* 0x000000030400788c */ /* 0x000fc8000bf05270 */
[----:B------:R-:W-:Y:S02]  /*2b90*/  USEL UR5, URZ, 0x1, UP0 ;  /* 0x00000001ff057887 */ /* 0x000fe40008000000 */
[----:B------:R-:W-:-:S04]  /*2ba0*/  USEL UR4, UR4, URZ, UP0 ;  /* 0x000000ff04047287 */ /* 0x000fc80008000000 */
[----:B------:R-:W-:Y:S01]  /*2bb0*/  ULEA UR4, UR4, UR21, 0x3 ;  /* 0x0000001504047291 */ /* 0x000fe2000f8e18ff */
[----:B-1----:R-:W-:-:S04]  /*2bc0*/  LOP3.LUT R3, R15, UR5, RZ, 0x3c, !PT ;  /* 0x000000050f037c12 */ /* 0x002fc8000f8e3cff */
[----:B------:R-:W-:Y:S01]  /*2bd0*/  SHF.L.U32 R3, R3, 0x1f, RZ ;  /* 0x0000001f03037819 */ /* 0x000fe200000006ff */
[----:B---3--:R-:W-:-:S07]  /*2be0*/  IMAD.U32 R0, RZ, RZ, UR4 ;  /* 0x00000004ff007e24 */ /* 0x008fce000f8e00ff */
.L_x_49:
[----:B-1----:R1:W2:Y:S02]  /*2bf0*/  SYNCS.PHASECHK.TRANS64.TRYWAIT P0, [R0+URZ], R3 ;  /* 0x00000003000075a7 */ /* 0x0022a400080011ff */
[----:B--2---:R-:W-:Y:S05]  /*2c00*/  @!P0 NANOSLEEP.SYNCS 0x989680 ;  /* 0x009896800000895d */ /* 0x004fea0003900000 */
[----:B------:R-:W2:Y:S02]  /*2c10*/  @!P0 SYNCS.PHASECHK.TRANS64 P0, [R0+URZ], R3 ;  /* 0x00000003000085a7 */ /* 0x000ea400080010ff */
[----:B--2---:R-:W-:Y:S05]  /*2c20*/  @P0 EXIT ;  /* 0x000000000000094d */ /* 0x004fea0003800000 */
[----:B------:R-:W-:Y:S05]  /*2c30*/  BRA `(.L_x_49) ;  /* 0xfffffffc00ec7947 */ /* 0x000fea000383ffff */
.L_x_22:
[----:B------:R-:W-:-:S04]  /*2c40*/  UISETP.NE.AND UP1, UPT, UR54, URZ, UPT ;  /* 0x000000ff3600728c */ /* 0x000fc8000bf25270 */
[----:B------:R-:W-:-:S09]  /*2c50*/  UISETP.NE.OR UP1, UPT, UR10, 0x1, UP1 ;  /* 0x000000010a00788c */ /* 0x000fd20008f25670 */
[----:B------:R-:W-:Y:S05]  /*2c60*/  BRA.U UP1, `(.L_x_50) ;  /* 0x00000005014c7547 */ /* 0x000fea000b800000 */
[----:B------:R-:W-:Y:S01]  /*2c70*/  HFMA2 R11, -RZ, RZ, 0, 0 ;  /* 0x00000000ff0b7431 */ /* 0x000fe200000001ff */
[----:B------:R-:W-:Y:S01]  /*2c80*/  ISETP.GE.U32.AND P2, PT, R10, 0x2, PT ;  /* 0x000000020a00780c */ /* 0x000fe20003f46070 */
[----:B------:R-:W-:Y:S01]  /*2c90*/  IMAD.MOV.U32 R12, RZ, RZ, 0x1 ;  /* 0x00000001ff0c7424 */ /* 0x000fe200078e00ff */
[----:B------:R-:W-:Y:S01]  /*2ca0*/  CS2R R8, SRZ ;  /* 0x0000000000087805 */ /* 0x000fe2000001ff00 */
[----:B------:R-:W-:Y:S01]  /*2cb0*/  IMAD.MOV.U32 R3, RZ, RZ, RZ ;  /* 0x000000ffff037224 */ /* 0x000fe200078e00ff */
[----:B------:R-:W-:Y:S01]  /*2cc0*/  UMOV UR6, 0x400 ;  /* 0x0000040000067882 */ /* 0x000fe20000000000 */
[----:B------:R-:W-:Y:S01]  /*2cd0*/  UMOV UR5, URZ ;  /* 0x000000ff00057c82 */ /* 0x000fe20008000000 */
[----:B------:R-:W-:-:S12]  /*2ce0*/  ULEA UR6, UR54, UR6, 0x18 ;  /* 0x0000000636067291 */ /* 0x000fd8000f8ec0ff */
.L_x_54:
[----:B------:R-:W-:Y:S02]  /*2cf0*/  LEA R0, R3, UR6, 0x3 ;  /* 0x0000000603007c11 */ /* 0x000fe4000f8e18ff */
[----:B------:R-:W-:-:S03]  /*2d00*/  SHF.L.U32 R5, R8, 0x1f, RZ ;  /* 0x0000001f08057819 */ /* 0x000fc600000006ff */
[----:B------:R-:W-:Y:S01]  /*2d10*/  VIADD R4, R0, 0xf0 ;  /* 0x000000f000047836 */ /* 0x000fe20000000000 */
[----:B------:R-:W1:Y:S02]  /*2d20*/  SYNCS.PHASECHK.TRANS64.TRYWAIT P0, [R0+URZ+0xe0], R5 ;  /* 0x0000e005000075a7 */ /* 0x000e6400080011ff */
[----:B-1----:R-:W-:Y:S05]  /*2d30*/  @!P0 BRA `(.L_x_51) ;  /* 0x0000006800988947 */ /* 0x002fea0003800000 */
.L_x_160:
[----:B------:R-:W-:Y:S01]  /*2d40*/  ULEA UR4, UR5, UR6, 0x3 ;  /* 0x0000000605047291 */ /* 0x000fe2000f8e18ff */
[----:B------:R-:W-:Y:S01]  /*2d50*/  PRMT R4, RZ, 0x654, R4 ;  /* 0x00000654ff047816 */ /* 0x000fe20000000004 */
[----:B-1----:R-:W-:Y:S01]  /*2d60*/  @!P2 IMAD.MOV.U32 R5, RZ, RZ, 0x10 ;  /* 0x00000010ff05a424 */ /* 0x002fe200078e00ff */
[----:B------:R-:W-:Y:S01]  /*2d70*/  SHF.L.U32 R7, R12, 0x1f, RZ ;  /* 0x0000001f0c077819 */ /* 0x000fe200000006ff */
[----:B------:R-:W-:Y:S01]  /*2d80*/  UIADD3 UR7, UPT, UPT, UR4, 0x80, URZ ;  /* 0x0000008004077890 */ /* 0x000fe2000fffe0ff */
[----:B------:R1:W-:Y:S05]  /*2d90*/  SYNCS.ARRIVE.TRANS64.RED.A1T0 RZ, [R4+URZ], RZ ;  /* 0x000000ff04ff79a7 */ /* 0x0003ea00081004ff */
[----:B------:R-:W-:Y:S01]  /*2da0*/  IMAD.U32 R13, RZ, RZ, UR7 ;  /* 0x00000007ff0d7e24 */ /* 0x000fe2000f8e00ff */
[----:B------:R-:W2:Y:S04]  /*2db0*/  SYNCS.PHASECHK.TRANS64.TRYWAIT P0, [UR4+0x90], R7 ;  /* 0x00009007ff0075a7 */ /* 0x000ea80008001104 */
[----:B------:R-:W-:Y:S01]  /*2dc0*/  PRMT R13, R10, 0x654, R13 ;  /* 0x000006540a0d7816 */ /* 0x000fe2000000000d */
[----:B-12---:R-:W-:Y:S06]  /*2dd0*/  @!P0 BRA `(.L_x_52) ;  /* 0x0000006800848947 */ /* 0x006fec0003800000 */
.L_x_162:
[----:B------:R-:W-:Y:S01]  /*2de0*/  ULEA UR8, UR5, UR6, 0x4 ;  /* 0x0000000605087291 */ /* 0x000fe2000f8e20ff */
[----:B------:R-:W-:Y:S01]  /*2df0*/  SEL R2, R13, R2, !P2 ;  /* 0x000000020d027207 */ /* 0x000fe20005000000 */
[----:B------:R-:W-:Y:S01]  /*2e00*/  UIADD3 UR9, UPT, UPT, UR4, 0x80, URZ ;  /* 0x0000008004097890 */ /* 0x000fe2000fffe0ff */
[----:B-1----:R-:W-:Y:S01]  /*2e10*/  LEA R0, R11, UR6, 0x3 ;  /* 0x000000060b007c11 */ /* 0x002fe2000f8e18ff */
[----:B------:R-:W-:Y:S01]  /*2e20*/  UIADD3 UR8, UPT, UPT, UR8, 0x110, URZ ;  /* 0x0000011008087890 */ /* 0x000fe2000fffe0ff */
[----:B------:R1:W-:Y:S01]  /*2e30*/  @!P2 SYNCS.ARRIVE.TRANS64.RED RZ, [R2+URZ], R5 ;  /* 0x0000000502ffa9a7 */ /* 0x0003e200080004ff */
[----:B------:R-:W-:Y:S01]  /*2e40*/  UIADD3 UR4, UPT, UPT, UR5, 0x1, URZ ;  /* 0x0000000105047890 */ /* 0x000fe2000fffe0ff */
[----:B------:R-:W-:-:S03]  /*2e50*/  VIADD R3, R3, 0x1 ;  /* 0x0000000103037836 */ /* 0x000fc60000000000 */
[----:B------:R-:W-:Y:S02]  /*2e60*/  UISETP.NE.AND UP0, UPT, UR4, 0x2, UPT ;  /* 0x000000020400788c */ /* 0x000fe4000bf05270 */
[----:B------:R-:W-:Y:S01]  /*2e70*/  ISETP.NE.AND P0, PT, R3, 0x2, PT ;  /* 0x000000020300780c */ /* 0x000fe20003f05270 */
[----:B------:R-:W-:Y:S06]  /*2e80*/  UGETNEXTWORKID.BROADCAST [UR8], [UR9] ;  /* 0x00000000080073ca */ /* 0x000fec0008000100 */
[----:B------:R-:W-:Y:S02]  /*2e90*/  USEL UR7, URZ, 0x1, UP0 ;  /* 0x00000001ff077887 */ /* 0x000fe40008000000 */
[----:B------:R-:W-:-:S04]  /*2ea0*/  USEL UR5, UR4, URZ, UP0 ;  /* 0x000000ff04057287 */ /* 0x000fc80008000000 */
[----:B------:R-:W-:Y:S02]  /*2eb0*/  LOP3.LUT R12, R12, UR7, RZ, 0x3c, !PT ;  /* 0x000000070c0c7c12 */ /* 0x000fe4000f8e3cff */
[----:B-1----:R-:W-:-:S04]  /*2ec0*/  SHF.L.U32 R5, R9, 0x1f, RZ ;  /* 0x0000001f09057819 */ /* 0x002fc800000006ff */
[----:B------:R-:W1:Y:S02]  /*2ed0*/  SYNCS.PHASECHK.TRANS64.TRYWAIT P1, [R0+URZ+0x80], R5 ;  /* 0x00008005000075a7 */ /* 0x000e6400080211ff */
[----:B-1----:R-:W-:Y:S05]  /*2ee0*/  @!P1 BRA `(.L_x_53) ;  /* 0x0000006800589947 */ /* 0x002fea0003800000 */
.L_x_163:
[----:B------:R-:W-:Y:S01]  /*2ef0*/  LEA R4, R11, UR6, 0x4 ;  /* 0x000000060b047c11 */ /* 0x000fe2000f8e20ff */
[----:B-1----:R-:W-:Y:S01]  /*2f00*/  VIADD R0, R0, 0x90 ;  /* 0x0000009000007836 */ /* 0x002fe20000000000 */
[----:B------:R-:W-:Y:S01]  /*2f10*/  SEL R3, R3, RZ, P0 ;  /* 0x000000ff03037207 */ /* 0x000fe20000000000 */
[----:B------:R-:W-:-:S03]  /*2f20*/  VIADD R11, R11, 0x1 ;  /* 0x000000010b0b7836 */ /* 0x000fc60000000000 */
[----:B------:R-:W1:Y:S01]  /*2f30*/  LDS.128 R4, [R4+0x110] ;  /* 0x0001100004047984 */ /* 0x000e620000000c00 */
[----:B------:R-:W-:Y:S02]  /*2f40*/  PRMT R0, RZ, 0x654, R0 ;  /* 0x00000654ff007816 */ /* 0x000fe40000000000 */
[C---:B------:R-:W-:Y:S01]  /*2f50*/  ISETP.NE.AND P1, PT, R11.reuse, 0x2, PT ;  /* 0x000000020b00780c */ /* 0x040fe20003f25270 */
[----:B------:R-:W-:Y:S01]  /*2f60*/  @!PT LDS RZ, [RZ] ;  /* 0x00000000fffff984 */ /* 0x000fe20000000800 */
[----:B------:R-:W-:Y:S01]  /*2f70*/  @!PT LDS RZ, [RZ] ;  /* 0x00000000fffff984 */ /* 0x000fe20000000800 */
[----:B------:R-:W-:Y:S01]  /*2f80*/  @!PT LDS RZ, [RZ] ;  /* 0x00000000fffff984 */ /* 0x000fe20000000800 */
[----:B------:R-:W-:Y:S01]  /*2f90*/  @!PT LDS RZ, [RZ] ;  /* 0x00000000fffff984 */ /* 0x000fe20000000800 */
[----:B------:R2:W-:Y:S06]  /*2fa0*/  MEMBAR.ALL.CTA ;  /* 0x0000000000007992 */ /* 0x0005ec0000008000 */
[----:B--2---:R-:W2:Y:S01]  /*2fb0*/  FENCE.VIEW.ASYNC.S ;  /* 0x00000000000073c6 */ /* 0x004ea20000000000 */
[----:B------:R-:W-:Y:S01]  /*2fc0*/  SEL R11, R11, RZ, P1 ;  /* 0x000000ff0b0b7207 */ /* 0x000fe20000800000 */
[----:B--2---:R2:W-:Y:S01]  /*2fd0*/  SYNCS.ARRIVE.TRANS64.RED.A1T0 RZ, [R0+URZ], RZ ;  /* 0x000000ff00ff79a7 */ /* 0x0045e200081004ff */
[----:B-1----:R-:W-:-:S02]  /*2fe0*/  LOP3.LUT P3, RZ, R6, 0x1, RZ, 0xc0, !PT ;  /* 0x0000000106ff7812 */ /* 0x002fc4000786c0ff */
[----:B------:R-:W-:-:S04]  /*2ff0*/  SEL R5, RZ, 0x1, P0 ;  /* 0x00000001ff057807 */ /* 0x000fc80000000000 */
[----:B------:R-:W-:Y:S02]  /*3000*/  LOP3.LUT R8, R8, R5, RZ, 0x3c, !PT ;  /* 0x0000000508087212 */ /* 0x000fe400078e3cff */
[----:B--2---:R-:W-:-:S04]  /*3010*/  SEL R0, RZ, 0x1, P1 ;  /* 0x00000001ff007807 */ /* 0x004fc80000800000 */
[----:B------:R-:W-:Y:S01]  /*3020*/  LOP3.LUT R9, R9, R0, RZ, 0x3c, !PT ;  /* 0x0000000009097212 */ /* 0x000fe200078e3cff */
[----:B------:R-:W-:Y:S06]  /*3030*/  @P3 BRA `(.L_x_54) ;  /* 0xfffffffc002c3947 */ /* 0x000fec000383ffff */
[----:B------:R-:W-:Y:S01]  /*3040*/  ULEA UR4, UR5, UR6, 0x3 ;  /* 0x0000000605047291 */ /* 0x000fe2000f8e18ff */
[----:B------:R-:W-:-:S08]  /*3050*/  SHF.L.U32 R3, R12, 0x1f, RZ ;  /* 0x0000001f0c037819 */ /* 0x000fd000000006ff */
[----:B------:R-:W1:Y:S02]  /*3060*/  SYNCS.PHASECHK.TRANS64 P0, [UR4+0x90], R3 ;  /* 0x00009003ff0075a7 */ /* 0x000e640008001004 */
[----:B-1----:R-:W-:Y:S05]  /*3070*/  @P0 BRA `(.L_x_55) ;  /* 0x0000000000080947 */ /* 0x002fea0003800000 */
[----:B------:R-:W1:Y:S02]  /*3080*/  SYNCS.PHASECHK.TRANS64.TRYWAIT P0, [UR4+0x90], R3 ;  /* 0x00009003ff0075a7 */ /* 0x000e640008001104 */
[----:B-1----:R-:W-:Y:S05]  /*3090*/  @!P0 BRA `(.L_x_56) ;  /* 0x0000006800008947 */ /* 0x002fea0003800000 */
.L_x_55:
[----:B------:R-:W-:-:S04]  /*30a0*/  UIADD3 UR7, UPT, UPT, UR5, 0x1, URZ ;  /* 0x0000000105077890 */ /* 0x000fc8000fffe0ff */
[----:B------:R-:W-:-:S04]  /*30b0*/  UISETP.NE.AND UP0, UPT, UR7, 0x2, UPT ;  /* 0x000000020700788c */ /* 0x000fc8000bf05270 */
[----:B------:R-:W-:Y:S02]  /*30c0*/  USEL UR8, URZ, 0x1, UP0 ;  /* 0x00000001ff087887 */ /* 0x000fe40008000000 */
[----:B------:R-:W-:-:S04]  /*30d0*/  USEL UR7, UR7, URZ, UP0 ;  /* 0x000000ff07077287 */ /* 0x000fc80008000000 */
[----:B------:R-:W-:Y:S01]  /*30e0*/  ULEA UR7, UR7, UR6, 0x3 ;  /* 0x0000000607077291 */ /* 0x000fe2000f8e18ff */
[----:B-1----:R-:W-:-:S04]  /*30f0*/  LOP3.LUT R3, R12, UR8, RZ, 0x3c, !PT ;  /* 0x000000080c037c12 */ /* 0x002fc8000f8e3cff */
[----:B------:R-:W-:-:S04]  /*3100*/  SHF.L.U32 R0, R3, 0x1f, RZ ;  /* 0x0000001f03007819 */ /* 0x000fc800000006ff */
[----:B------:R-:W1:Y:S02]  /*3110*/  SYNCS.PHASECHK.TRANS64 P0, [UR7+0x90], R0 ;  /* 0x00009000ff0075a7 */ /* 0x000e640008001007 */
[----:B-1----:R-:W-:Y:S05]  /*3120*/  @P0 EXIT ;  /* 0x000000000000094d */ /* 0x002fea0003800000 */
[----:B------:R-:W-:Y:S02]  /*3130*/  SHF.L.U32 R3, R3, 0x1f, RZ ;  /* 0x0000001f03037819 */ /* 0x000fe400000006ff */
[----:B------:R-:W-:-:S07]  /*3140*/  MOV R0, UR7 ;  /* 0x0000000700007c02 */ /* 0x000fce0008000f00 */
.L_x_57:
[----:B-1----:R1:W2:Y:S02]  /*3150*/  SYNCS.PHASECHK.TRANS64.TRYWAIT P0, [R0+URZ+0x90], R3 ;  /* 0x00009003000075a7 */ /* 0x0022a400080011ff */
[----:B--2---:R-:W-:Y:S05]  /*3160*/  @!P0 NANOSLEEP.SYNCS 0x989680 ;  /* 0x009896800000895d */ /* 0x004fea0003900000 */
[----:B------:R-:W2:Y:S02]  /*3170*/  @!P0 SYNCS.PHASECHK.TRANS64 P0, [R0+URZ+0x90], R3 ;  /* 0x00009003000085a7 */ /* 0x000ea400080010ff */
[----:B--2---:R-:W-:Y:S05]  /*3180*/  @P0 EXIT ;  /* 0x000000000000094d */ /* 0x004fea0003800000 */
[----:B------:R-:W-:Y:S05]  /*3190*/  BRA `(.L_x_57) ;  /* 0xfffffffc00ec7947 */ /* 0x000fea000383ffff */
.L_x_50:
[----:B------:R-:W-:Y:S05]  /*31a0*/  BRA.U UP4, `(.L_x_58) ;  /* 0x0000001904507547 */ /* 0x000fea000b800000 */
[----:B------:R-:W-:Y:S01]  /*31b0*/  UMOV UR4, 0x40 ;  /* 0x0000004000047882 */ /* 0x000fe20000000000 */
[----:B------:R-:W-:Y:S01]  /*31c0*/  NOP ;  /* 0x0000000000007918 */ /* 0x000fe20000000000 */
[----:B------:R-:W-:Y:S01]  /*31d0*/  ULEA UR5, UR54, UR4, 0x18 ;  /* 0x0000000436057291 */ /* 0x000fe2000f8ec0ff */
[----:B------:R-:W-:Y:S02]  /*31e0*/  UMOV UR6, 0x400 ;  /* 0x0000040000067882 */ /* 0x000fe40000000000 */
[----:B------:R-:W-:-:S06]  /*31f0*/  ULEA UR6, UR54, UR6, 0x18 ;  /* 0x0000000636067291 */ /* 0x000fcc000f8ec0ff */
[----:B------:R-:W1:Y:S02]  /*3200*/  LDS.U8 R2, [UR5+0x1c] ;  /* 0x00001c05ff027984 */ /* 0x000e640008000000 */
[----:B-1----:R-:W-:-:S13]  /*3210*/  ISETP.NE.AND P0, PT, R2, RZ, PT ;  /* 0x000000ff0200720c */ /* 0x002fda0003f05270 */
[----:B------:R-:W-:Y:S05]  /*3220*/  @P0 BRA `(.L_x_59) ;  /* 0x0000000400180947 */ /* 0x000fea0003800000 */
[----:B------:R-:W-:Y:S01]  /*3230*/  R2UR UR4, R12 ;  /* 0x000000000c0472ca */ /* 0x000fe200000e0000 */
[----:B------:R-:W-:-:S12]  /*3240*/  UIADD3 UR7, UPT, UPT, UR5, 0x8, URZ ;  /* 0x0000000805077890 */ /* 0x000fd8000fffe0ff */
[----:B------:R-:W-:-:S09]  /*3250*/  UISETP.NE.U32.AND UP0, UPT, UR4, 0x1, UPT ;  /* 0x000000010400788c */ /* 0x000fd2000bf05070 */
[----:B------:R-:W-:Y:S05]  /*3260*/  BRA.U !UP0, `(.L_x_60) ;  /* 0x0000000108a47547 */ /* 0x000fea000b800000 */
[----:B------:R-:W-:Y:S01]  /*3270*/  ELECT P0, URZ, PT ;  /* 0x0000000000ff782f */ /* 0x000fe20003800000 */
[----:B------:R-:W-:-:S12]  /*3280*/  BSSY B0, `(.L_x_60) ;  /* 0x0000027000007945 */ /* 0x000fd80003800000 */
[----:B------:R-:W-:Y:S05]  /*3290*/  @!P0 BRA `(.L_x_61) ;  /* 0x0000000000948947 */ /* 0x000fea0003800000 */
[----:B------:R-:W-:-:S05]  /*32a0*/  UMOV UR4, 0x10 ;  /* 0x0000001000047882 */ /* 0x000fca0000000000 */
[----:B------:R-:W-:Y:S04]  /*32b0*/  DEPBAR.LE SB1, 0x36 ;  /* 0x00009d800000791a */ /* 0x000fe80000000000 */
[----:B------:R-:W1:Y:S02]  /*32c0*/  UTCATOMSWS.2CTA.FIND_AND_SET.ALIGN UP1, UR4, UR4 ;  /* 0x00000004000475e3 */ /* 0x000e640008220800 */
[----:B-1----:R-:W-:Y:S01]  /*32d0*/  MOV R11, UR4 ;  /* 0x00000004000b7c02 */ /* 0x002fe20008000f00 */
[----:B------:R-:W-:Y:S06]  /*32e0*/  BRA.U UP1, `(.L_x_62) ;  /* 0x0000000101187547 */ /* 0x000fec000b800000 */
.L_x_63:
[----:B------:R-:W-:Y:S05]  /*32f0*/  NANOSLEEP 0x64 ;  /* 0x000000640000795d */ /* 0x000fea0003800000 */
[----:B------:R-:W-:-:S05]  /*3300*/  UMOV UR4, 0x10 ;  /* 0x0000001000047882 */ /* 0x000fca0000000000 */
[----:B------:R-:W-:Y:S04]  /*3310*/  DEPBAR.LE SB1, 0x36 ;  /* 0x00009d800000791a */ /* 0x000fe80000000000 */
[----:B------:R-:W1:Y:S02]  /*3320*/  UTCATOMSWS.2CTA.FIND_AND_SET.ALIGN UP1, UR4, UR4 ;  /* 0x00000004000475e3 */ /* 0x000e640008220800 */
[----:B-1----:R-:W-:Y:S01]  /*3330*/  MOV R11, UR4 ;  /* 0x00000004000b7c02 */ /* 0x002fe20008000f00 */
[----:B------:R-:W-:Y:S05]  /*3340*/  BRA.U !UP1, `(.L_x_63) ;  /* 0xfffffffd09e87547 */ /* 0x000fea000b83ffff */
.L_x_62:
[----:B------:R-:W1:Y:S01]  /*3350*/  LDS R5, [UR5+0x10] ;  /* 0x00001005ff057984 */ /* 0x000e620008000800 */
[----:B------:R-:W-:Y:S01]  /*3360*/  R2UR UR4, R9 ;  /* 0x00000000090472ca */ /* 0x000fe200000e0000 */
[----:B------:R-:W-:-:S04]  /*3370*/  IMAD.U32 R3, RZ, RZ, UR6 ;  /* 0x00000006ff037e24 */ /* 0x000fc8000f8e00ff */
[----:B------:R-:W-:-:S08]  /*3380*/  VIADD R3, R3, 0x130 ;  /* 0x0000013003037836 */ /* 0x000fd00000000000 */
[----:B------:R-:W-:Y:S02]  /*3390*/  MOV R2, UR4 ;  /* 0x0000000400027c02 */ /* 0x000fe40008000f00 */
[----:B-1----:R-:W-:-:S04]  /*33a0*/  SHF.L.U32 R5, R5, 0x1f, RZ ;  /* 0x0000001f05057819 */ /* 0x002fc800000006ff */
[----:B------:R-:W1:Y:S02]  /*33b0*/  SYNCS.PHASECHK.TRANS64.TRYWAIT P0, [UR5+0x8], R5 ;  /* 0x00000805ff0075a7 */ /* 0x000e640008001105 */
[----:B-1----:R-:W-:Y:S05]  /*33c0*/  @P0 BRA `(.L_x_64) ;  /* 0x0000000000080947 */ /* 0x002fea0003800000 */
[----:B------:R-:W1:Y:S02]  /*33d0*/  SYNCS.PHASECHK.TRANS64.TRYWAIT P0, [UR5+0x8], R5 ;  /* 0x00000805ff0075a7 */ /* 0x000e640008001105 */
[----:B-1----:R-:W-:Y:S05]  /*33e0*/  @!P0 BRA `(.L_x_65) ;  /* 0x0000006400448947 */ /* 0x002fea0003800000 */
.L_x_64:
[----:B------:R-:W-:Y:S01]  /*33f0*/  R2UR UR4, R9 ;  /* 0x00000000090472ca */ /* 0x000fe200000e0000 */
[----:B-1----:R-:W-:Y:S02]  /*3400*/  HFMA2 R4, -RZ, RZ, 0, 5.9604644775390625e-08 ;  /* 0x00000001ff047431 */ /* 0x002fe400000001ff */
[----:B------:R-:W-:Y:S01]  /*3410*/  IMAD.MOV.U32 R6, RZ, RZ, 0xffff ;  /* 0x0000ffffff067424 */ /* 0x000fe200078e00ff */
[----:B------:R-:W-:Y:S01]  /*3420*/  PRMT R2, R2, 0x654, R3 ;  /* 0x0000065402027816 */ /* 0x000fe20000000003 */
[----:B------:R-:W-:Y:S02]  /*3430*/  IMAD.MOV.U32 R5, RZ, RZ, 0x4 ;  /* 0x00000004ff057424 */ /* 0x000fe400078e00ff */
[----:B------:R-:W-:Y:S01]  /*3440*/  IMAD.SHL.U32 R10, R11, 0x20, RZ ;  /* 0x000000200b0a7824 */ /* 0x000fe200078e00ff */
[-C--:B------:R-:W-:Y:S02]  /*3450*/  SHF.L.U32 R7, R6, R11.reuse, RZ ;  /* 0x0000000b06077219 */ /* 0x080fe400000006ff */
[----:B------:R-:W-:-:S03]  /*3460*/  SHF.L.U32 R6, R4, R11, RZ ;  /* 0x0000000b04067219 */ /* 0x000fc600000006ff */
[----:B------:R-:W-:-:S06]  /*3470*/  UPRMT UR4, UR4, 0x654, UR7 ;  /* 0x0000065404047896 */ /* 0x000fcc0008000007 */
[----:B------:R-:W-:-:S03]  /*3480*/  MOV R3, UR4 ;  /* 0x0000000400037c02 */ /* 0x000fc60008000f00 */
[----:B------:R1:W-:Y:S01]  /*3490*/  SYNCS.ARRIVE.TRANS64.RED RZ, [UR4], R5 ;  /* 0x00000005ffff79a7 */ /* 0x0003e20008000404 */
[----:B------:R1:W-:Y:S04]  /*34a0*/  STS [UR6+0x130], R10 ;  /* 0x0001300aff007988 */ /* 0x0003e80008000806 */
[----:B------:R1:W-:Y:S04]  /*34b0*/  STAS [R2.64], R11 ;  /* 0x0000000b02007dbd */ /* 0x0003e8000c0008ff */
[----:B------:R1:W-:Y:S04]  /*34c0*/  ATOMS.OR RZ, [UR5+0x14], R7 ;  /* 0x00001407ffff798c */ /* 0x0003e8000b000005 */
[----:B------:R1:W-:Y:S04]  /*34d0*/  ATOMS.OR RZ, [UR5+0x18], R6 ;  /* 0x00001806ffff798c */ /* 0x0003e8000b000005 */
[----:B------:R1:W-:Y:S02]  /*34e0*/  ATOMS.XOR RZ, [UR5+0x10], R4 ;  /* 0x00001004ffff798c */ /* 0x0003e4000b800005 */
.L_x_61:
[----:B------:R-:W-:Y:S05]  /*34f0*/  BSYNC B0 ;  /* 0x0000000000007941 */ /* 0x000fea0003800000 */
.L_x_60:
[----:B------:R-:W-:Y:S05]  /*3500*/  BRA.U UP0, `(.L_x_66) ;  /* 0x0000000100707547 */ /* 0x000fea000b800000 */
[----:B------:R-:W-:-:S03]  /*3510*/  UMOV UR4, 0xffffffff ;  /* 0xffffffff00047882 */ /* 0x000fc60000000000 */
[----:B------:R-:W-:Y:S05]  /*3520*/  BRA.DIV UR4, `(.L_x_67) ;  /* 0x00000066040c7947 */ /* 0x000fea000b800000 */
[----:B------:R-:W-:-:S13]  /*3530*/  ELECT P6, URZ, PT ;  /* 0x0000000000ff782f */ /* 0x000fda00038c0000 */
.L_x_167:
[----:B------:R-:W-:Y:S05]  /*3540*/  @!P6 BRA `(.L_x_66) ;  /* 0x000000000060e947 */ /* 0x000fea0003800000 */
[----:B-1----:R-:W1:Y:S02]  /*3550*/  LDS R3, [UR5+0x10] ;  /* 0x00001005ff037984 */ /* 0x002e640008000800 */
[----:B-1----:R-:W-:-:S04]  /*3560*/  SHF.L.U32 R3, R3, 0x1f, RZ ;  /* 0x0000001f03037819 */ /* 0x002fc800000006ff */
[----:B------:R-:W1:Y:S02]  /*3570*/  SYNCS.PHASECHK.TRANS64.TRYWAIT P0, [UR5+0x8], R3 ;  /* 0x00000803ff0075a7 */ /* 0x000e640008001105 */
[----:B-1----:R-:W-:Y:S05]  /*3580*/  @P0 BRA `(.L_x_68) ;  /* 0x0000000000080947 */ /* 0x002fea0003800000 */
[----:B------:R-:W1:Y:S02]  /*3590*/  SYNCS.PHASECHK.TRANS64.TRYWAIT P0, [UR5+0x8], R3 ;  /* 0x00000803ff0075a7 */ /* 0x000e640008001105 */
[----:B-1----:R-:W-:Y:S05]  /*35a0*/  @!P0 BRA `(.L_x_69) ;  /* 0x00000064000c8947 */ /* 0x002fea0003800000 */
.L_x_68:
[----:B------:R-:W2:Y:S01]  /*35b0*/  LDS R5, [UR6+0x130] ;  /* 0x00013006ff057984 */ /* 0x000ea20008000800 */
[----:B------:R-:W-:Y:S01]  /*35c0*/  R2UR UR4, R9 ;  /* 0x00000000090472ca */ /* 0x000fe200000e0000 */
[----:B-1----:R-:W-:Y:S02]  /*35d0*/  IMAD.MOV.U32 R3, RZ, RZ, 0xffff ;  /* 0x0000ffffff037424 */ /* 0x002fe400078e00ff */
[----:B------:R-:W-:-:S10]  /*35e0*/  IMAD.MOV.U32 R2, RZ, RZ, 0x1 ;  /* 0x00000001ff027424 */ /* 0x000fd400078e00ff */
[----:B------:R-:W-:Y:S01]  /*35f0*/  UPRMT UR4, UR4, 0x654, UR7 ;  /* 0x0000065404047896 */ /* 0x000fe20008000007 */
[----:B--2---:R-:W-:Y:S01]  /*3600*/  IMAD.SHL.U32 R4, R5, 0x20, RZ ;  /* 0x0000002005047824 */ /* 0x004fe200078e00ff */
[-C--:B------:R-:W-:Y:S02]  /*3610*/  SHF.L.U32 R3, R3, R5.reuse, RZ ;  /* 0x0000000503037219 */ /* 0x080fe400000006ff */
[----:B------:R-:W-:Y:S02]  /*3620*/  SHF.L.U32 R5, R2, R5, RZ ;  /* 0x0000000502057219 */ /* 0x000fe400000006ff */
[----:B------:R2:W-:Y:S04]  /*3630*/  STS [UR6+0x130], R4 ;  /* 0x00013004ff007988 */ /* 0x0005e80008000806 */
[----:B------:R2:W-:Y:S04]  /*3640*/  ATOMS.OR RZ, [UR5+0x14], R3 ;  /* 0x00001403ffff798c */ /* 0x0005e8000b000005 */
[----:B------:R2:W-:Y:S01]  /*3650*/  ATOMS.OR RZ, [UR5+0x18], R5 ;  /* 0x00001805ffff798c */ /* 0x0005e2000b000005 */
[----:B------:R-:W-:Y:S03]  /*3660*/  SYNCS.ARRIVE.TRANS64.RED.A1T0 RZ, [UR4], RZ ;  /* 0x000000ffffff79a7 */ /* 0x000fe60008100404 */
[----:B------:R2:W-:Y:S01]  /*3670*/  ATOMS.XOR RZ, [UR5+0x10], R2 ;  /* 0x00001002ffff798c */ /* 0x0005e2000b800005 */
[----:B------:R-:W-:Y:S05]  /*3680*/  BRA `(.L_x_66) ;  /* 0x0000000000107947 */ /* 0x000fea0003800000 */
.L_x_59:
[----:B------:R-:W-:-:S05]  /*3690*/  MOV R2, 0xffffffff ;  /* 0xffffffff00027802 */ /* 0x000fca0000000f00 */
[----:B------:R1:W-:Y:S02]  /*36a0*/  STS [UR6+0x130], R2 ;  /* 0x00013002ff007988 */ /* 0x0003e40008000806 */
[----:B-1----:R-:W-:Y:S02]  /*36b0*/  MOV R2, 0x36d0 ;  /* 0x000036d000027802 */ /* 0x002fe40000000f00 */
[----:B-----5:R-:W-:Y:S05]  /*36c0*/  CALL.REL.NOINC `($__internal_1_$__cuda_sm10x_tcgen05_guardrail_trap_phase_invalid_during_alloc) ;  /* 0x0000006800e07944 */ /* 0x020fea0003c00000 */
.L_x_66:
[----:B------:R-:W-:Y:S05]  /*36d0*/  WARPSYNC.ALL ;  /* 0x0000000000007948 */ /* 0x000fea0003800000 */
[----:B------:R-:W3:Y:S01]  /*36e0*/  S2UR UR4, SR_CgaCtaId ;  /* 0x00000000000479c3 */ /* 0x000ee20000008800 */
[----:B------:R-:W-:Y:S01]  /*36f0*/  UMOV UR62, 0x400 ;  /* 0x00000400003e7882 */ /* 0x000fe20000000000 */
[----:B------:R-:W4:Y:S01]  /*3700*/  LDCU UR7, c[0x0][0x38c] ;  /* 0x00007180ff0777ac */ /* 0x000f220008000800 */
[----:B------:R-:W-:Y:S01]  /*3710*/  LOP3.LUT R0, R0, 0xffff, RZ, 0xc0, !PT ;  /* 0x0000ffff00007812 */ /* 0x000fe200078ec0ff */
[----:B-1----:R-:W-:Y:S01]  /*3720*/  HFMA2 R10, -RZ, RZ, 0, 0 ;  /* 0x00000000ff0a7431 */ /* 0x002fe200000001ff */
[----:B------:R-:W-:Y:S01]  /*3730*/  R2UR UR5, R12 ;  /* 0x000000000c0572ca */ /* 0x000fe200000e0000 */
[----:B------:R-:W-:Y:S01]  /*3740*/  IMAD.MOV.U32 R11, RZ, RZ, 0x1 ;  /* 0x00000001ff0b7424 */ /* 0x000fe200078e00ff */
[----:B------:R-:W-:Y:S01]  /*3750*/  LOP3.LUT R8, R8, 0xffff, RZ, 0xc0, !PT ;  /* 0x0000ffff08087812 */ /* 0x000fe200078ec0ff */
[----:B------:R-:W-:Y:S01]  /*3760*/  UMOV UR9, URZ ;  /* 0x000000ff00097c82 */ /* 0x000fe20008000000 */
[----:B------:R-:W-:Y:S01]  /*3770*/  UMOV UR60, URZ ;  /* 0x000000ff003c7c82 */ /* 0x000fe20008000000 */
[----:B------:R-:W-:Y:S01]  /*3780*/  UMOV UR76, 0x0 ;  /* 0x00000000004c7882 */ /* 0x000fe20000000000 */
[----:B------:R-:W-:Y:S01]  /*3790*/  R2UR UR65, R8 ;  /* 0x00000000084172ca */ /* 0x000fe200000e0000 */
[----:B------:R-:W-:Y:S01]  /*37a0*/  IMAD.MOV.U32 R8, RZ, RZ, RZ ;  /* 0x000000ffff087224 */ /* 0x000fe200078e00ff */
[----:B------:R-:W-:Y:S01]  /*37b0*/  UMOV UR77, 0x8200910 ;  /* 0x08200910004d7882 */ /* 0x000fe20000000000 */
[----:B------:R-:W-:Y:S01]  /*37c0*/  UMOV UR74, 0x0 ;  /* 0x00000000004a7882 */ /* 0x000fe20000000000 */
[----:B------:R-:W-:Y:S01]  /*37d0*/  UMOV UR75, 0x8200910 ;  /* 0x08200910004b7882 */ /* 0x000fe20000000000 */
[----:B------:R-:W-:Y:S01]  /*37e0*/  UMOV UR72, 0x0 ;  /* 0x0000000000487882 */ /* 0x000fe20000000000 */
[----:B------:R-:W-:Y:S01]  /*37f0*/  UMOV UR73, 0x8200910 ;  /* 0x0820091000497882 */ /* 0x000fe20000000000 */
[----:B------:R-:W-:-:S02]  /*3800*/  UISETP.NE.AND UP2, UPT, UR5, URZ, UPT ;  /* 0x000000ff0500728c */ /* 0x000fc4000bf45270 */
[----:B----4-:R-:W-:Y:S01]  /*3810*/  UIADD3 UR7, UPT, UPT, UR7, 0x7f, URZ ;  /* 0x0000007f07077890 */ /* 0x010fe2000fffe0ff */
[----:B------:R-:W-:Y:S01]  /*3820*/  UMOV UR70, 0x0 ;  /* 0x0000000000467882 */ /* 0x000fe20000000000 */
[----:B------:R-:W-:Y:S01]  /*3830*/  UMOV UR71, 0x8200910 ;  /* 0x0820091000477882 */ /* 0x000fe20000000000 */
[----:B---3--:R-:W-:Y:S01]  /*3840*/  ULEA UR62, UR4, UR62, 0x18 ;  /* 0x0000003e043e7291 */ /* 0x008fe2000f8ec0ff */
[----:B------:R-:W-:Y:S02]  /*3850*/  UMOV UR68, 0x0 ;  /* 0x0000000000447882 */ /* 0x000fe40000000000 */
[----:B------:R-:W-:Y:S01]  /*3860*/  UMOV UR4, URZ ;  /* 0x000000ff00047c82 */ /* 0x000fe20008000000 */
[----:B------:R-:W-:Y:S01]  /*3870*/  UIADD3 UR6, UPT, UPT, UR62, 0x8400, URZ ;  /* 0x000084003e067890 */ /* 0x000fe2000fffe0ff */
[----:B--2---:R-:W-:Y:S01]  /*3880*/  IMAD.U32 R2, RZ, RZ, UR4 ;  /* 0x00000004ff027e24 */ /* 0x004fe2000f8e00ff */
[----:B------:R-:W-:Y:S02]  /*3890*/  USHF.R.S32.HI UR4, URZ, 0x1f, UR7 ;  /* 0x0000001fff047899 */ /* 0x000fe40008011407 */
[----:B------:R-:W-:-:S02]  /*38a0*/  UIADD3 UR5, UPT, UPT, UR62, 0x20400, URZ ;  /* 0x000204003e057890 */ /* 0x000fc4000fffe0ff */
[----:B------:R-:W-:Y:S02]  /*38b0*/  ULEA.HI UR4, UR4, UR7, URZ, 0x7 ;  /* 0x0000000704047291 */ /* 0x000fe4000f8f38ff */
[----:B------:R-:W-:Y:S02]  /*38c0*/  USHF.R.U32.HI UR6, URZ, 0x4, UR6 ;  /* 0x00000004ff067899 */ /* 0x000fe40008011606 */
[----:B------:R-:W-:Y:S02]  /*38d0*/  USHF.R.S32.HI UR8, URZ, 0x7, UR4 ;  /* 0x00000007ff087899 */ /* 0x000fe40008011404 */
[----:B------:R-:W-:Y:S01]  /*38e0*/  USHF.R.U32.HI UR5, URZ, 0x4, UR5 ;  /* 0x00000004ff057899 */ /* 0x000fe20008011605 */
[----:B------:R-:W-:Y:S01]  /*38f0*/  R2UR UR4, R0 ;  /* 0x00000000000472ca */ /* 0x000fe200000e0000 */
[----:B------:R-:W-:Y:S02]  /*3900*/  UISETP.LT.AND UP0, UPT, UR8, 0x1, UPT ;  /* 0x000000010800788c */ /* 0x000fe4000bf01270 */
[----:B------:R-:W-:Y:S01]  /*3910*/  ULOP3.LUT UR6, UR6, 0x3fff, URZ, 0xc0, !UPT ;  /* 0x00003fff06067892 */ /* 0x000fe2000f8ec0ff */
[----:B------:R-:W-:Y:S01]  /*3920*/  IMAD.U32 R13, RZ, RZ, UR8 ;  /* 0x00000008ff0d7e24 */ /* 0x000fe2000f8e00ff */
[----:B------:R-:W-:-:S02]  /*3930*/  ULOP3.LUT UR67, UR5, 0x3fff, URZ, 0xc0, !UPT ;  /* 0x00003fff05437892 */ /* 0x000fc4000f8ec0ff */
[----:B------:R-:W-:Y:S02]  /*3940*/  ULOP3.LUT UR66, UR6, 0x10000, URZ, 0xfc, !UPT ;  /* 0x0001000006427892 */ /* 0x000fe4000f8efcff */
[----:B------:R-:W-:Y:S01]  /*3950*/  ULOP3.LUT UR67, UR67, 0x10000, URZ, 0xfc, !UPT ;  /* 0x0001000043437892 */ /* 0x000fe2000f8efcff */
[----:B------:R-:W-:-:S03]  /*3960*/  UMOV UR69, 0x8200910 ;  /* 0x0820091000457882 */ /* 0x000fc60000000000 */
[----:B------:R-:W-:Y:S01]  /*3970*/  IMAD.U32 R14, RZ, RZ, UR4 ;  /* 0x00000004ff0e7e24 */ /* 0x000fe2000f8e00ff */
[----:B------:R-:W-:Y:S01]  /*3980*/  NOP ;  /* 0x0000000000007918 */ /* 0x000fe20000000000 */
[----:B------:R-:W-:Y:S06]  /*3990*/  BAR.ARV 0x6, 0xa0 ;  /* 0x0182800000007b1d */ /* 0x000fec0000002000 */
[----:B------:R-:W1:Y:S02]  /*39a0*/  LDS R3, [UR62+0x130] ;  /* 0x0001303eff037984 */ /* 0x000e640008000800 */
[----:B-1----:R-:W-:-:S02]  /*39b0*/  R2UR UR4, R3 ;  /* 0x00000000030472ca */ /* 0x002fc400000e0000 */
[----:B------:R-:W-:-:S11]  /*39c0*/  MOV R3, RZ ;  /* 0x000000ff00037202 */ /* 0x000fd60000000f00 */
[----:B------:R-:W-:Y:S01]  /*39d0*/  MOV R16, UR4 ;  /* 0x0000000400107c02 */ /* 0x000fe20008000f00 */
[----:B------:R-:W-:-:S06]  /*39e0*/  USEL UR4, UR8, 0x1, !UP0 ;  /* 0x0000000108047887 */ /* 0x000fcc000c000000 */
[----:B------:R-:W-:-:S07]  /*39f0*/  IMAD.U32 R15, RZ, RZ, UR4 ;  /* 0x00000004ff0f7e24 */ /* 0x000fce000f8e00ff */
.L_x_77:
[----:B------:R-:W-:Y:S02]  /*3a00*/  LEA R0, R10, UR62, 0x3 ;  /* 0x0000003e0a007c11 */ /* 0x000fe4000f8e18ff */
[----:B------:R-:W-:Y:S02]  /*3a10*/  SHF.L.U32 R5, R8, 0x1f, RZ ;  /* 0x0000001f08057819 */ /* 0x000fe400000006ff */
[----:B------:R-:W-:Y:S02]  /*3a20*/  LEA R4, R10, UR62, 0x4 ;  /* 0x0000003e0a047c11 */ /* 0x000fe4000f8e20ff */
[----:B------:R-:W1:Y:S02]  /*3a30*/  SYNCS.PHASECHK.TRANS64.TRYWAIT P0, [R0+URZ+0x80], R5 ;  /* 0x00008005000075a7 */ /* 0x000e6400080011ff */
[----:B-1----:R-:W-:Y:S05]  /*3a40*/  @!P0 BRA `(.L_x_70) ;  /* 0x0000005c00fc8947 */ /* 0x002fea0003800000 */
.L_x_168:
[----:B-1----:R-:W1:Y:S01]  /*3a50*/  LDS.128 R4, [R4+0x110] ;  /* 0x0001100004047984 */ /* 0x002e620000000c00 */
[----:B------:R-:W-:Y:S02]  /*3a60*/  VIADD R0, R0, 0x90 ;  /* 0x0000009000007836 */ /* 0x000fe40000000000 */
[----:B------:R-:W-:Y:S01]  /*3a70*/  VIADD R10, R10, 0x1 ;  /* 0x000000010a0a7836 */ /* 0x000fe20000000000 */
[----:B------:R-:W-:Y:S01]  /*3a80*/  @!PT LDS RZ, [RZ] ;  /* 0x00000000fffff984 */ /* 0x000fe20000000800 */
[----:B------:R-:W-:Y:S01]  /*3a90*/  @!PT LDS RZ, [RZ] ;  /* 0x00000000fffff984 */ /* 0x000fe20000000800 */
[----:B------:R-:W-:Y:S01]  /*3aa0*/  @!PT LDS RZ, [RZ] ;  /* 0x00000000fffff984 */ /* 0x000fe20000000800 */
[----:B------:R-:W-:Y:S01]  /*3ab0*/  @!PT LDS RZ, [RZ] ;  /* 0x00000000fffff984 */ /* 0x000fe20000000800 */
[----:B------:R2:W-:Y:S06]  /*3ac0*/  MEMBAR.ALL.CTA ;  /* 0x0000000000007992 */ /* 0x0005ec0000008000 */
[----:B--2---:R-:W2:Y:S01]  /*3ad0*/  FENCE.VIEW.ASYNC.S ;  /* 0x00000000000073c6 */ /* 0x004ea20000000000 */
[----:B------:R-:W-:-:S04]  /*3ae0*/  PRMT R0, RZ, 0x654, R0 ;  /* 0x00000654ff007816 */ /* 0x000fc80000000000 */
[----:B--2---:R2:W-:Y:S01]  /*3af0*/  SYNCS.ARRIVE.TRANS64.RED.A1T0 RZ, [R0+URZ], RZ ;  /* 0x000000ff00ff79a7 */ /* 0x0045e200081004ff */
[----:B-1----:R-:W-:Y:S01]  /*3b00*/  LOP3.LUT P1, RZ, R6, 0x1, RZ, 0xc0, !PT ;  /* 0x0000000106ff7812 */ /* 0x002fe2000782c0ff */
[----:B--2---:R-:W-:-:S12]  /*3b10*/  BRA.U UP2, `(.L_x_71) ;  /* 0x00000009022c7547 */ /* 0x004fd8000b800000 */
[----:B------:R-:W1:Y:S01]  /*3b20*/  LDCU UR4, c[0x0][0x38c] ;  /* 0x00007180ff0477ac */ /* 0x000e620008000800 */
[----:B------:R-:W-:Y:S02]  /*3b30*/  R2UR UR5, R2 ;  /* 0x00000000020572ca */ /* 0x000fe400000e0000 */
[----:B------:R-:W-:Y:S02]  /*3b40*/  PLOP3.LUT P2, PT, PT, PT, PT, 0x80, 0x8 ;  /* 0x000000000008781c */ /* 0x000fe40003f4f070 */
[----:B------:R-:W-:Y:S02]  /*3b50*/  SHF.L.U32 R5, R11, 0x1f, RZ ;  /* 0x0000001f0b057819 */ /* 0x000fe400000006ff */
[----:B------:R-:W-:-:S07]  /*3b60*/  R2UR UR6, R16 ;  /* 0x00000000100672ca */ /* 0x000fce00000e0000 */
[----:B------:R-:W-:Y:S02]  /*3b70*/  ULEA UR7, UR5, UR62, 0x3 ;  /* 0x0000003e05077291 */ /* 0x000fe4000f8e18ff */
[----:B-1----:R-:W-:-:S04]  /*3b80*/  UISETP.GE.AND UP0, UPT, UR4, 0x1, UPT ;  /* 0x000000010400788c */ /* 0x002fc8000bf06270 */
[----:B------:R-:W-:Y:S01]  /*3b90*/  IMAD.U32 R4, RZ, RZ, UR7 ;  /* 0x00000007ff047e24 */ /* 0x000fe2000f8e00ff */
[----:B------:R-:W-:Y:S01]  /*3ba0*/  ULEA UR8, UR5, UR6, 0x6 ;  /* 0x0000000605087291 */ /* 0x000fe2000f8e30ff */
[----:B------:R-:W-:-:S05]  /*3bb0*/  PLOP3.LUT P0, PT, PT, PT, UP0, 0x80, 0x8 ;  /* 0x000000000008781c */ /* 0x000fca0003f0f008 */
[----:B------:R-:W-:-:S08]  /*3bc0*/  @UP0 ULEA UR4, UR9, UR62, 0x3 ;  /* 0x0000003e09040291 */ /* 0x000fd0000f8e18ff */
[----:B------:R-:W-:-:S04]  /*3bd0*/  @P0 SHF.L.U32 R0, R3, 0x1f, RZ ;  /* 0x0000001f03000819 */ /* 0x000fc800000006ff */
[----:B------:R1:W2:Y:S01]  /*3be0*/  @P0 SYNCS.PHASECHK.TRANS64.TRYWAIT P2, [UR4], R0 ;  /* 0x00000000ff0005a7 */ /* 0x0002a20008041104 */
[----:B------:R-:W3:Y:S02]  /*3bf0*/  SYNCS.PHASECHK.TRANS64.TRYWAIT P0, [UR7+0xc0], R5 ;  /* 0x0000c005ff0075a7 */ /* 0x000ee40008001107 */
[----:B-123--:R-:W-:Y:S05]  /*3c00*/  @!P0 BRA `(.L_x_72) ;  /* 0x0000005c00a08947 */ /* 0x00efea0003800000 */
.L_x_170:
[----:B------:R-:W-:Y:S01]  /*3c10*/  UMOV UR64, UR60 ;  /* 0x0000003c00407c82 */ /* 0x000fe20008000000 */
[----:B------:R-:W-:Y:S05]  /*3c20*/  BRA.U !UP0, `(.L_x_73) ;  /* 0x0000000508d07547 */ /* 0x000fea000b800000 */
[----:B------:R-:W-:Y:S01]  /*3c30*/  R2UR UR4, R15 ;  /* 0x000000000f0472ca */ /* 0x000fe200000e0000 */
[----:B------:R-:W-:Y:S01]  /*3c40*/  UPLOP3.LUT UP3, UPT, UPT, UPT, UPT, 0x40, 0x4 ;  /* 0x000000000004789c */ /* 0x000fe20003f6e870 */
[----:B------:R-:W-:Y:S01]  /*3c50*/  R2UR UR61, R13 ;  /* 0x000000000d3d72ca */ /* 0x000fe200000e0000 */
[----:B------:R-:W-:-:S10]  /*3c60*/  UMOV UR7, UR9 ;  /* 0x0000000900077c82 */ /* 0x000fd40008000000 */
[----:B------:R-:W-:-:S12]  /*3c70*/  UIADD3 UR64, UPT, UPT, UR4, UR60, URZ ;  /* 0x0000003c04407290 */ /* 0x000fd8000fffe0ff */
.L_x_76:
[----:B--2---:R-:W-:Y:S01]  /*3c80*/  ULEA UR5, UR7, UR62, 0x3 ;  /* 0x0000003e07057291 */ /* 0x004fe2000f8e18ff */
[----:B------:R-:W-:Y:S11]  /*3c90*/  @P2 BRA `(.L_x_74) ;  /* 0x00000000000c2947 */ /* 0x000ff60003800000 */
[----:B-1----:R-:W-:Y:S04]  /*3ca0*/  SHF.L.U32 R5, R3, 0x1f, RZ ;  /* 0x0000001f03057819 */ /* 0x002fe800000006ff */
[----:B------:R-:W1:Y:S02]  /*3cb0*/  SYNCS.PHASECHK.TRANS64.TRYWAIT P0, [UR5], R5 ;  /* 0x00000005ff0075a7 */ /* 0x000e640008001105 */
[----:B-1----:R-:W-:Y:S05]  /*3cc0*/  @!P0 BRA `(.L_x_75) ;  /* 0x0000005c008c8947 */ /* 0x002fea0003800000 */
.L_x_74:
[----:B------:R-:W-:Y:S01]  /*3cd0*/  UISETP.NE.AND UP0, UPT, UR61, 0x1, UPT ;  /* 0x000000013d00788c */ /* 0x000fe2000bf05270 */
[----:B------:R-:W-:Y:S01]  /*3ce0*/  PLOP3.LUT P2, PT, PT, PT, PT, 0x80, 0x8 ;  /* 0x000000000008781c */ /* 0x000fe20003f4f070 */
[----:B------:R-:W-:Y:S01]  /*3cf0*/  UIADD3 UR9, UPT, UPT, UR7, 0x1, URZ ;  /* 0x0000000107097890 */ /* 0x000fe2000fffe0ff */
[----:B------:R-:W-:Y:S01]  /*3d00*/  MOV.SPILL R6, UR65 ;  /* 0x0000004100067c02 */ /* 0x000fe20009000f00 */
[----:B------:R-:W-:Y:S01]  /*3d10*/  UIADD3 UR63, UPT, UPT, UR5, 0x18, URZ ;  /* 0x00000018053f7890 */ /* 0x000fe2000fffe0ff */
[----:B-1----:R-:W-:Y:S01]  /*3d20*/  MOV.SPILL R5, UR64 ;  /* 0x0000004000057c02 */ /* 0x002fe20009000f00 */
[----:B------:R-:W-:Y:S01]  /*3d30*/  UISETP.NE.AND UP1, UPT, UR9, 0x3, UPT ;  /* 0x000000030900788c */ /* 0x000fe2000bf25270 */
[----:B------:R-:W-:Y:S01]  /*3d40*/  PLOP3.LUT P0, PT, PT, PT, UP0, 0x80, 0x8 ;  /* 0x000000000008781c */ /* 0x000fe20003f0f008 */
[----:B------:R-:W-:Y:S02]  /*3d50*/  ULEA UR6, UR7, UR67, 0xb ;  /* 0x0000004307067291 */ /* 0x000fe4000f8e58ff */
[----:B------:R-:W-:Y:S02]  /*3d60*/  USEL UR5, URZ, 0x1, UP1 ;  /* 0x00000001ff057887 */ /* 0x000fe40008800000 */
[----:B------:R-:W-:Y:S02]  /*3d70*/  USEL UR9, UR9, URZ, UP1 ;  /* 0x000000ff09097287 */ /* 0x000fe40008800000 */
[----:B------:R-:W-:Y:S02]  /*3d80*/  ULEA UR4, UR7, UR66, 0xb ;  /* 0x0000004207047291 */ /* 0x000fe4000f8e58ff */
[----:B------:R-:W-:Y:S01]  /*3d90*/  @UP0 ULEA UR7, UR9, UR62, 0x3 ;  /* 0x0000003e09070291 */ /* 0x000fe2000f8e18ff */
[----:B------:R-:W-:Y:S01]  /*3da0*/  LOP3.LUT R3, R3, UR5, RZ, 0x3c, !PT ;  /* 0x0000000503037c12 */ /* 0x000fe2000f8e3cff */
[----:B------:R-:W-:Y:S02]  /*3db0*/  UIADD3 UR20, UPT, UPT, UR6, 0x2, URZ ;  /* 0x0000000206147890 */ /* 0x000fe4000fffe0ff */
[----:B------:R-:W-:Y:S01]  /*3dc0*/  UIADD3 UR18, UPT, UPT, UR4, 0x2, URZ ;  /* 0x0000000204127890 */ /* 0x000fe2000fffe0ff */
[----:B------:R-:W-:Y:S01]  /*3dd0*/  @P0 SHF.L.U32 R0, R3, 0x1f, RZ ;  /* 0x0000001f03000819 */ /* 0x000fe200000006ff */
[----:B------:R-:W-:Y:S02]  /*3de0*/  UIADD3 UR16, UPT, UPT, UR6, 0x4, URZ ;  /* 0x0000000406107890 */ /* 0x000fe4000fffe0ff */
[----:B------:R-:W-:Y:S01]  /*3df0*/  UIADD3 UR10, UPT, UPT, UR4, 0x4, URZ ;  /* 0x00000004040a7890 */ /* 0x000fe2000fffe0ff */
[----:B------:R2:W3:Y:S01]  /*3e00*/  @P0 SYNCS.PHASECHK.TRANS64.TRYWAIT P2, [UR7], R0 ;  /* 0x00000000ff0005a7 */ /* 0x0004e20008041107 */
[----:B------:R-:W-:Y:S02]  /*3e10*/  UIADD3 UR14, UPT, UPT, UR6, 0x6, URZ ;  /* 0x00000006060e7890 */ /* 0x000fe4000fffe0ff */
        /* <DEDUP_REMOVED lines=21> */
[----:B------:R-:W-:Y:S01]  /*3f70*/  UIADD3 UR61, UPT, UPT, UR61, -0x1, URZ ;  /* 0xffffffff3d3d7890 */ /* 0x000fe2000fffe0ff */
[----:B------:R-:W-:Y:S01]  /*3f80*/  UMOV UR7, 0x40004040 ;  /* 0x4000404000077882 */ /* 0x000fe20000000000 */
[----:B------:R-:W-:Y:S01]  /*3f90*/  UMOV UR64, 0x0 ;  /* 0x0000000000407882 */ /* 0x000fe20000000000 */
[----:B------:R-:W-:Y:S01]  /*3fa0*/  UMOV UR65, 0x8200910 ;  /* 0x0820091000417882 */ /* 0x000fe20000000000 */
[----:B------:R-:W-:Y:S01]  /*3fb0*/  UMOV UR5, 0x40004040 ;  /* 0x4000404000057882 */ /* 0x000fe20000000000 */
[----:B------:R-:W-:Y:S01]  /*3fc0*/  UMOV UR21, 0x40004040 ;  /* 0x4000404000157882 */ /* 0x000fe20000000000 */
[----:B------:R1:W-:Y:S01]  /*3fd0*/  UTCHMMA.2CTA gdesc[UR4], gdesc[UR6], tmem[UR8], tmem[UR64], idesc[UR65], UP3 ;  /* 0x00ff4006040075ea */ /* 0x0003e20009a00008 */
[----:B------:R-:W-:Y:S01]  /*3fe0*/  UPLOP3.LUT UP3, UPT, UPT, UPT, UPT, 0x80, 0x8 ;  /* 0x000000000008789c */ /* 0x000fe20003f6f070 */
[----:B------:R-:W-:Y:S01]  /*3ff0*/  UMOV UR19, 0x40004040 ;  /* 0x4000404000137882 */ /* 0x000fe20000000000 */
[----:B------:R-:W-:Y:S01]  /*4000*/  UMOV UR17, 0x40004040 ;  /* 0x4000404000117882 */ /* 0x000fe20000000000 */
[----:B------:R4:W-:Y:S01]  /*4010*/  UTCHMMA.2CTA gdesc[UR18], gdesc[UR20], tmem[UR8], tmem[UR64], idesc[UR65], UPT ;  /* 0x00ff4014120075ea */ /* 0x0009e2000ba00008 */
        /* <DEDUP_REMOVED lines=19> */
[----:B-1----:R-:W-:Y:S01]  /*4150*/  UMOV UR7, 0x8200910 ;  /* 0x0820091000077882 */ /* 0x002fe20000000000 */
[----:B------:R-:W-:Y:S01]  /*4160*/  UMOV UR35, 0x40004040 ;  /* 0x4000404000237882 */ /* 0x000fe20000000000 */
[----:B------:R-:W-:Y:S01]  /*4170*/  UMOV UR33, 0x40004040 ;  /* 0x4000404000217882 */ /* 0x000fe20000000000 */
[----:B------:R-:W-:Y:S01]  /*4180*/  UMOV UR27, 0x40004040 ;  /* 0x40004040001b7882 */ /* 0x000fe20000000000 */
[----:B------:R-:W-:Y:S01]  /*4190*/  UMOV UR25, 0x40004040 ;  /* 0x4000404000197882 */ /* 0x000fe20000000000 */
[----:B----4-:R-:W-:Y:S02]  /*41a0*/  UIADD3 UR20, UPT, UPT, UR4, 0x602, URZ ;  /* 0x0000060204147890 */ /* 0x010fe4000fffe0ff */
[----:B------:R-:W-:Y:S02]  /*41b0*/  UIADD3 UR18, UPT, UPT, UR6, 0x604, URZ ;  /* 0x0000060406127890 */ /* 0x000fe4000fffe0ff */
[----:B--2---:R-:W-:Y:S02]  /*41c0*/  UIADD3 UR16, UPT, UPT, UR4, 0x604, URZ ;  /* 0x0000060404107890 */ /* 0x004fe4000fffe0ff */
[----:B------:R-:W-:Y:S01]  /*41d0*/  UIADD3 UR10, UPT, UPT, UR6, 0x606, URZ ;  /* 0x00000606060a7890 */ /* 0x000fe2000fffe0ff */
[----:B------:R-:W-:Y:S01]  /*41e0*/  R2UR.FILL UR65, R6 ;  /* 0x00000000064172ca */ /* 0x000fe200004e0000 */
[----:B------:R-:W-:Y:S01]  /*41f0*/  UMOV UR14, 0x0 ;  /* 0x00000000000e7882 */ /* 0x000fe20000000000 */
[----:B------:R-:W-:Y:S01]  /*4200*/  UMOV UR15, 0x8200910 ;  /* 0x08200910000f7882 */ /* 0x000fe20000000000 */
[----:B------:R-:W-:Y:S01]  /*4210*/  UMOV UR12, 0x0 ;  /* 0x00000000000c7882 */ /* 0x000fe20000000000 */
[----:B------:R-:W-:Y:S01]  /*4220*/  UTCHMMA.2CTA gdesc[UR28], gdesc[UR30], tmem[UR8], tmem[UR14], idesc[UR15], UPT ;  /* 0x00ff0e1e1c0075ea */ /* 0x000fe2000ba00008 */
[----:B------:R-:W-:Y:S01]  /*4230*/  UTCHMMA.2CTA gdesc[UR56], gdesc[UR58], tmem[UR8], tmem[UR14], idesc[UR15], UPT ;  /* 0x00ff0e3a380075ea */ /* 0x000fe2000ba00008 */
[----:B------:R-:W-:Y:S01]  /*4240*/  UMOV UR13, 0x8200910 ;  /* 0x08200910000d7882 */ /* 0x000fe20000000000 */
[----:B------:R-:W-:Y:S01]  /*4250*/  UTCHMMA.2CTA gdesc[UR52], gdesc[UR54], tmem[UR8], tmem[UR14], idesc[UR15], UPT ;  /* 0x00ff0e36340075ea */ /* 0x000fe2000ba00008 */
[----:B------:R-:W-:Y:S01]  /*4260*/  UIADD3 UR4, UPT, UPT, UR4, 0x606, URZ ;  /* 0x0000060604047890 */ /* 0x000fe2000fffe0ff */
[----:B------:R-:W-:Y:S01]  /*4270*/  UTCHMMA.2CTA gdesc[UR48], gdesc[UR50], tmem[UR8], tmem[UR12], idesc[UR13], UPT ;  /* 0x00ff0c32300075ea */ /* 0x000fe2000ba00008 */
[----:B------:R-:W-:Y:S01]  /*4280*/  UTCHMMA.2CTA gdesc[UR44], gdesc[UR46], tmem[UR8], tmem[UR12], idesc[UR13], UPT ;  /* 0x00ff0c2e2c0075ea */ /* 0x000fe2000ba00008 */
[----:B------:R-:W-:Y:S01]  /*4290*/  UMOV UR6, 0x0 ;  /* 0x0000000000067882 */ /* 0x000fe20000000000 */
[----:B------:R-:W-:Y:S01]  /*42a0*/  UTCHMMA.2CTA gdesc[UR40], gdesc[UR42], tmem[UR8], tmem[UR12], idesc[UR13], UPT ;  /* 0x00ff0c2a280075ea */ /* 0x000fe2000ba00008 */
[----:B------:R1:W-:Y:S01]  /*42b0*/  UTCHMMA.2CTA gdesc[UR36], gdesc[UR38], tmem[UR8], tmem[UR6], idesc[UR7], UPT ;  /* 0x00ff0626240075ea */ /* 0x0003e2000ba00008 */
[----:B------:R2:W-:Y:S01]  /*42c0*/  UTCHMMA.2CTA gdesc[UR32], gdesc[UR34], tmem[UR8], tmem[UR76], idesc[UR77], UPT ;  /* 0x00ff4c22200075ea */ /* 0x0005e2000ba00008 */
[----:B------:R-:W-:Y:S01]  /*42d0*/  UMOV UR23, 0x40004040 ;  /* 0x4000404000177882 */ /* 0x000fe20000000000 */
[----:B------:R2:W-:Y:S01]  /*42e0*/  UTCHMMA.2CTA gdesc[UR24], gdesc[UR26], tmem[UR8], tmem[UR74], idesc[UR75], UPT ;  /* 0x00ff4a1a180075ea */ /* 0x0005e2000ba00008 */
[----:B------:R-:W-:Y:S01]  /*42f0*/  R2UR.FILL UR64, R5 ;  /* 0x00000000054072ca */ /* 0x000fe200004e0000 */
[----:B------:R2:W-:Y:S01]  /*4300*/  UTCHMMA.2CTA gdesc[UR20], gdesc[UR22], tmem[UR8], tmem[UR72], idesc[UR73], UPT ;  /* 0x00ff4816140075ea */ /* 0x0005e2000ba00008 */
[----:B------:R2:W-:Y:S01]  /*4310*/  UTCHMMA.2CTA gdesc[UR16], gdesc[UR18], tmem[UR8], tmem[UR70], idesc[UR71], UPT ;  /* 0x00ff4612100075ea */ /* 0x0005e2000ba00008 */
[----:B------:R2:W-:Y:S01]  /*4320*/  UTCHMMA.2CTA gdesc[UR4], gdesc[UR10], tmem[UR8], tmem[UR68], idesc[UR69], UPT ;  /* 0x00ff440a040075ea */ /* 0x0005e2000ba00008 */
[----:B------:R2:W-:Y:S09]  /*4330*/  UTCBAR.2CTA.MULTICAST [UR63], URZ, UR65 ;  /* 0x000000ff3f0073e9 */ /* 0x0005f20008200841 */
[----:B------:R-:W-:Y:S01]  /*4340*/  UISETP.NE.AND UP0, UPT, UR60, UR64, UPT ;  /* 0x000000403c00728c */ /* 0x000fe2000bf05270 */
[----:B-1----:R-:W-:Y:S08]  /*4350*/  UMOV UR7, UR9 ;  /* 0x0000000900077c82 */ /* 0x002ff00008000000 */
[----:B---3--:R-:W-:Y:S05]  /*4360*/  BRA.U UP0, `(.L_x_76) ;  /* 0xfffffff900447547 */ /* 0x008fea000b83ffff */
.L_x_73:
[----:B--2---:R-:W-:Y:S01]  /*4370*/  R2UR UR4, R4 ;  /* 0x00000000040472ca */ /* 0x004fe200000e0000 */
[----:B------:R-:W-:Y:S01]  /*4380*/  UMOV UR60, UR64 ;  /* 0x00000040003c7c82 */ /* 0x000fe20008000000 */
[----:B------:R-:W-:-:S11]  /*4390*/  R2UR UR5, R14 ;  /* 0x000000000e0572ca */ /* 0x000fd600000e0000 */
[----:B------:R-:W-:-:S09]  /*43a0*/  UIADD3 UR4, UPT, UPT, UR4, 0xa0, URZ ;  /* 0x000000a004047890 */ /* 0x000fd2000fffe0ff */
[----:B------:R2:W-:Y:S01]  /*43b0*/  UTCBAR.2CTA.MULTICAST [UR4], URZ, UR5 ;  /* 0x000000ff040073e9 */ /* 0x0005e20008200805 */
[----:B------:R-:W-:Y:S02]  /*43c0*/  NOP ;  /* 0x0000000000007918 */ /* 0x000fe40000000000 */
.L_x_71:
[----:B--2---:R-:W-:Y:S02]  /*43d0*/  R2UR UR4, R2 ;  /* 0x00000000020472ca */ /* 0x004fe400000e0000 */
[----:B------:R-:W-:-:S04]  /*43e0*/  ISETP.NE.AND P0, PT, R10, 0x2, PT ;  /* 0x000000020a00780c */ /* 0x000fc80003f05270 */
[----:B-1----:R-:W-:Y:S02]  /*43f0*/  SEL R5, RZ, 0x1, P0 ;  /* 0x00000001ff057807 */ /* 0x002fe40000000000 */
[----:B------:R-:W-:Y:S02]  /*4400*/  SEL R10, R10, RZ, P0 ;  /* 0x000000ff0a0a7207 */ /* 0x000fe40000000000 */
[----:B------:R-:W-:-:S03]  /*4410*/  LOP3.LUT R8, R8, R5, RZ, 0x3c, !PT ;  /* 0x0000000508087212 */ /* 0x000fc600078e3cff */
[----:B------:R-:W-:-:S04]  /*4420*/  UIADD3 UR4, UPT, UPT, UR4, 0x1, URZ ;  /* 0x0000000104047890 */ /* 0x000fc8000fffe0ff */
[----:B------:R-:W-:-:S04]  /*4430*/  UISETP.NE.AND UP0, UPT, UR4, 0x4, UPT ;  /* 0x000000040400788c */ /* 0x000fc8000bf05270 */
[----:B------:R-:W-:Y:S02]  /*4440*/  USEL UR5, URZ, 0x1, UP0 ;  /* 0x00000001ff057887 */ /* 0x000fe40008000000 */
[----:B------:R-:W-:-:S04]  /*4450*/  USEL UR4, UR4, URZ, UP0 ;  /* 0x000000ff04047287 */ /* 0x000fc80008000000 */
[----:B------:R-:W-:Y:S02]  /*4460*/  LOP3.LUT R11, R11, UR5, RZ, 0x3c, !PT ;  /* 0x000000050b0b7c12 */ /* 0x000fe4000f8e3cff */
[----:B------:R-:W-:Y:S01]  /*4470*/  IMAD.U32 R2, RZ, RZ, UR4 ;  /* 0x00000004ff027e24 */ /* 0x000fe2000f8e00ff */
[----:B------:R-:W-:Y:S06]  /*4480*/  @P1 BRA `(.L_x_77) ;  /* 0xfffffff4005c1947 */ /* 0x000fec000383ffff */
[----:B------:R-:W1:Y:S01]  /*4490*/  S2UR UR8, SR_CgaCtaId ;  /* 0x00000000000879c3 */ /* 0x000e620000008800 */
[----:B------:R-:W-:Y:S01]  /*44a0*/  ELECT P0, URZ, PT ;  /* 0x0000000000ff782f */ /* 0x000fe20003800000 */
[----:B------:R-:W-:Y:S01]  /*44b0*/  IMAD.MOV.U32 R0, RZ, RZ, 0x1 ;  /* 0x00000001ff007424 */ /* 0x000fe200078e00ff */
[----:B------:R-:W-:Y:S01]  /*44c0*/  UMOV UR4, 0x40 ;  /* 0x0000004000047882 */ /* 0x000fe20000000000 */
[----:B------:R-:W-:-:S04]  /*44d0*/  R2UR UR5, R12 ;  /* 0x000000000c0572ca */ /* 0x000fc800000e0000 */
[----:B------:R-:W-:Y:S09]  /*44e0*/  UVIRTCOUNT.DEALLOC.SMPOOL 0x80 ;  /* 0x000000800000784c */ /* 0x000ff20000000000 */
[----:B------:R-:W-:Y:S02]  /*44f0*/  UISETP.NE.AND UP0, UPT, UR5, URZ, UPT ;  /* 0x000000ff0500728c */ /* 0x000fe4000bf05270 */
[----:B-1----:R-:W-:-:S09]  /*4500*/  ULEA UR8, UR8, UR4, 0x18 ;  /* 0x0000000408087291 */ /* 0x002fd2000f8ec0ff */
[----:B------:R1:W-:Y:S01]  /*4510*/  @P0 STS.U8 [UR8+0x1c], R0 ;  /* 0x00001c00ff000988 */ /* 0x0003e20008000008 */
[----:B------:R-:W-:Y:S05]  /*4520*/  BRA.U UP0, `(.L_x_78) ;  /* 0x0000000100a87547 */ /* 0x000fea000b800000 */
[----:B------:R-:W-:Y:S01]  /*4530*/  R2UR UR4, R2 ;  /* 0x00000000020472ca */ /* 0x000fe200000e0000 */
[----:B------:R-:W-:Y:S01]  /*4540*/  UIADD3 UR7, UPT, UPT, UR62, 0xc0, URZ ;  /* 0x000000c03e077890 */ /* 0x000fe2000fffe0ff */
[----:B------:R-:W-:-:S11]  /*4550*/  SHF.L.U32 R3, R11, 0x1f, RZ ;  /* 0x0000001f0b037819 */ /* 0x000fd600000006ff */
[----:B------:R-:W-:-:S09]  /*4560*/  ULEA UR4, UR4, UR7, 0x3 ;  /* 0x0000000704047291 */ /* 0x000fd2000f8e18ff */
[----:B------:R-:W2:Y:S02]  /*4570*/  SYNCS.PHASECHK.TRANS64.TRYWAIT P0, [UR4], R3 ;  /* 0x00000003ff0075a7 */ /* 0x000ea40008001104 */
[----:B--2---:R-:W-:Y:S05]  /*4580*/  @!P0 BRA `(.L_x_79) ;  /* 0x0000005400748947 */ /* 0x004fea0003800000 */
.L_x_173:
[----:B------:R-:W-:-:S13]  /*4590*/  R2UR UR4, R2 ;  /* 0x00000000020472ca */ /* 0x000fda00000e0000 */
        /* <DEDUP_REMOVED lines=9> */
.L_x_175:
        /* <DEDUP_REMOVED lines=9> */
.L_x_177:
[----:B------:R-:W-:-:S04]  /*46c0*/  UIADD3 UR4, UPT, UPT, UR4, 0x1, URZ ;  /* 0x0000000104047890 */ /* 0x000fc8000fffe0ff */
[----:B------:R-:W-:-:S04]  /*46d0*/  UISETP.NE.AND UP1, UPT, UR4, 0x4, UPT ;  /* 0x000000040400788c */ /* 0x000fc8000bf25270 */
[----:B------:R-:W-:Y:S02]  /*46e0*/  USEL UR5, URZ, 0x1, UP1 ;  /* 0x00000001ff057887 */ /* 0x000fe40008800000 */
[----:B------:R-:W-:-:S04]  /*46f0*/  USEL UR4, UR4, URZ, UP1 ;  /* 0x000000ff04047287 */ /* 0x000fc80008800000 */
[----:B------:R-:W-:Y:S01]  /*4700*/  ULEA UR4, UR4, UR7, 0x3 ;  /* 0x0000000704047291 */ /* 0x000fe2000f8e18ff */
[----:B-1----:R-:W-:-:S04]  /*4710*/  LOP3.LUT R3, R2, UR5, RZ, 0x3c, !PT ;  /* 0x0000000502037c12 */ /* 0x002fc8000f8e3cff */
[----:B------:R-:W-:Y:S01]  /*4720*/  SHF.L.U32 R3, R3, 0x1f, RZ ;  /* 0x0000001f03037819 */ /* 0x000fe200000006ff */
[----:B------:R-:W-:-:S04]  /*4730*/  IMAD.U32 R0, RZ, RZ, UR4 ;  /* 0x00000004ff007e24 */ /* 0x000fc8000f8e00ff */
[----:B------:R1:W2:Y:S03]  /*4740*/  SYNCS.PHASECHK.TRANS64.TRYWAIT P0, [R0+URZ], R3 ;  /* 0x00000003000075a7 */ /* 0x0002a600080011ff */
[----:B--2---:R-:W-:Y:S05]  /*4750*/  @!P0 NANOSLEEP.SYNCS 0x989680 ;  /* 0x009896800000895d */ /* 0x004fea0003900000 */
[----:B------:R-:W2:Y:S02]  /*4760*/  @!P0 SYNCS.PHASECHK.TRANS64 P0, [R0+URZ], R3 ;  /* 0x00000003000085a7 */ /* 0x000ea400080010ff */
[----:B--2---:R-:W-:Y:S05]  /*4770*/  @P0 BRA `(.L_x_82) ;  /* 0x0000000000240947 */ /* 0x004fea0003800000 */
.L_x_83:
[----:B--2---:R2:W3:Y:S02]  /*4780*/  SYNCS.PHASECHK.TRANS64.TRYWAIT P0, [R0+URZ], R3 ;  /* 0x00000003000075a7 */ /* 0x0044e400080011ff */
[----:B---3--:R-:W-:Y:S05]  /*4790*/  @!P0 NANOSLEEP.SYNCS 0x989680 ;  /* 0x009896800000895d */ /* 0x008fea0003900000 */
[----:B------:R-:W3:Y:S02]  /*47a0*/  @!P0 SYNCS.PHASECHK.TRANS64 P0, [R0+URZ], R3 ;  /* 0x00000003000085a7 */ /* 0x000ee400080010ff */
[----:B---3--:R-:W-:Y:S05]  /*47b0*/  @!P0 BRA `(.L_x_83) ;  /* 0xfffffffc00f08947 */ /* 0x008fea000383ffff */
[----:B------:R-:W-:Y:S05]  /*47c0*/  BRA `(.L_x_82) ;  /* 0x0000000000107947 */ /* 0x000fea0003800000 */
.L_x_78:
[----:B------:R-:W-:Y:S01]  /*47d0*/  R2UR UR5, R9 ;  /* 0x00000000090572ca */ /* 0x000fe200000e0000 */
[----:B------:R-:W-:-:S12]  /*47e0*/  UIADD3 UR4, UPT, UPT, UR62, 0x100, URZ ;  /* 0x000001003e047890 */ /* 0x000fd8000fffe0ff */
[----:B------:R-:W-:-:S09]  /*47f0*/  UPRMT UR4, UR5, 0x654, UR4 ;  /* 0x0000065405047896 */ /* 0x000fd20008000004 */
[----:B------:R-:W-:Y:S03]  /*4800*/  SYNCS.ARRIVE.TRANS64.RED.A1T0 RZ, [UR4], RZ ;  /* 0x000000ffffff79a7 */ /* 0x000fe60008100404 */
.L_x_82:
[----:B-12---:R-:W-:Y:S01]  /*4810*/  SHF.L.U32 R3, RZ, 0x1f, RZ ;  /* 0x0000001fff037819 */ /* 0x006fe200000006ff */
[----:B------:R-:W-:Y:S01]  /*4820*/  UIADD3 UR4, UPT, UPT, UR62, 0x100, URZ ;  /* 0x000001003e047890 */ /* 0x000fe2000fffe0ff */
[----:B------:R-:W-:Y:S02]  /*4830*/  PLOP3.LUT P0, PT, PT, PT, UP0, 0x80, 0x8 ;  /* 0x000000000008781c */ /* 0x000fe40003f0f008 */
[----:B------:R-:W1:Y:S02]  /*4840*/  SYNCS.PHASECHK.TRANS64.TRYWAIT P1, [UR62+0x100], R3 ;  /* 0x00010003ff0075a7 */ /* 0x000e64000802113e */
[----:B-1----:R-:W-:Y:S09]  /*4850*/  @!P1 BRA `(.L_x_84) ;  /* 0x0000005400089947 */ /* 0x002ff20003800000 */
.L_x_179:
[----:B------:R-:W-:Y:S02]  /*4860*/  R2UR UR6, R9 ;  /* 0x00000000090672ca */ /* 0x000fe400000e0000 */
[----:B------:R-:W-:-:S11]  /*4870*/  R2UR UR5, R16 ;  /* 0x00000000100572ca */ /* 0x000fd600000e0000 */
[----:B------:R-:W-:-:S03]  /*4880*/  @!UP0 UPRMT UR4, UR6, 0x654, UR4 ;  /* 0x0000065406048896 */ /* 0x000fc60008000004 */
[----:B------:R-:W-:-:S06]  /*4890*/  UMOV UR6, 0x1 ;  /* 0x0000000100067882 */ /* 0x000fcc0000000000 */
[----:B------:R-:W-:Y:S01]  /*48a0*/  @!P0 SYNCS.ARRIVE.TRANS64.RED.A1T0 RZ, [UR4], RZ ;  /* 0x000000ffffff89a7 */ /* 0x000fe20008100404 */
[----:B------:R-:W-:Y:S01]  /*48b0*/  NOP ;  /* 0x0000000000007918 */ /* 0x000fe20000000000 */
[----:B-1----:R-:W1:Y:S01]  /*48c0*/  LDS R0, [UR8+0x14] ;  /* 0x00001408ff007984 */ /* 0x002e620008000800 */
[----:B------:R-:W-:-:S03]  /*48d0*/  ULOP3.LUT UR4, UR5, 0xffff, URZ, 0xc0, !UPT ;  /* 0x0000ffff05047892 */ /* 0x000fc6000f8ec0ff */
[----:B------:R-:W-:Y:S01]  /*48e0*/  UMOV UR5, 0xffff ;  /* 0x0000ffff00057882 */ /* 0x000fe20000000000 */
[----:B------:R-:W-:-:S04]  /*48f0*/  USHF.R.U32.HI UR4, URZ, 0x5, UR4 ;  /* 0x00000005ff047899 */ /* 0x000fc80008011604 */
[----:B------:R-:W-:Y:S02]  /*4900*/  USHF.L.U32 UR5, UR5, UR4, URZ ;  /* 0x0000000405057299 */ /* 0x000fe400080006ff */
[----:B------:R-:W-:-:S04]  /*4910*/  USHF.L.U32 UR4, UR6, UR4, URZ ;  /* 0x0000000406047299 */ /* 0x000fc800080006ff */
[----:B-1----:R-:W-:-:S04]  /*4920*/  LOP3.LUT R0, R0, UR5, RZ, 0xc0, !PT ;  /* 0x0000000500007c12 */ /* 0x002fc8000f8ec0ff */
[----:B------:R-:W-:-:S13]  /*4930*/  ISETP.NE.AND P0, PT, R0, UR5, PT ;  /* 0x0000000500007c0c */ /* 0x000fda000bf05270 */
[----:B------:R-:W-:Y:S05]  /*4940*/  @P0 BRA `(.L_x_85) ;  /* 0x0000000000580947 */ /* 0x000fea0003800000 */
[----:B------:R-:W1:Y:S02]  /*4950*/  LDS R0, [UR8+0x18] ;  /* 0x00001808ff007984 */ /* 0x000e640008000800 */
[----:B-1----:R-:W-:-:S04]  /*4960*/  LOP3.LUT R0, R0, UR4, RZ, 0xc0, !PT ;  /* 0x0000000400007c12 */ /* 0x002fc8000f8ec0ff */
[----:B------:R-:W-:-:S13]  /*4970*/  ISETP.NE.AND P0, PT, R0, UR4, PT ;  /* 0x0000000400007c0c */ /* 0x000fda000bf05270 */
[----:B------:R-:W-:Y:S05]  /*4980*/  @P0 BRA `(.L_x_86) ;  /* 0x00000000003c0947 */ /* 0x000fea0003800000 */
[----:B------:R-:W1:Y:S01]  /*4990*/  S2R R2, SR_LANEID ;  /* 0x0000000000027919 */ /* 0x000e620000000000 */
[----:B------:R-:W-:Y:S01]  /*49a0*/  ULOP3.LUT UR5, URZ, UR5, URZ, 0x33, !UPT ;  /* 0x00000005ff057292 */ /* 0x000fe2000f8e33ff */
[----:B------:R-:W-:Y:S01]  /*49b0*/  LOP3.LUT R4, RZ, UR4, RZ, 0x33, !PT ;  /* 0x00000004ff047c12 */ /* 0x000fe2000f8e33ff */
[----:B------:R-:W-:Y:S02]  /*49c0*/  VOTEU.ANY UR4, UPT, PT ;  /* 0x0000000000047886 */ /* 0x000fe400038e0100 */
[----:B------:R-:W-:Y:S01]  /*49d0*/  UFLO.U32 UR4, UR4 ;  /* 0x00000004000472bd */ /* 0x000fe200080e0000 */
[----:B------:R-:W2:Y:S01]  /*49e0*/  REDUX UR6, R4 ;  /* 0x00000000040673c4 */ /* 0x000ea20000000000 */
[----:B------:R-:W-:-:S06]  /*49f0*/  IMAD.U32 R0, RZ, RZ, UR5 ;  /* 0x00000005ff007e24 */ /* 0x000fcc000f8e00ff */
[----:B------:R3:W-:Y:S01]  /*4a00*/  UTCATOMSWS.AND URZ, UR5 ;  /* 0x0000000500ff79e3 */ /* 0x0007e20008000000 */
[----:B------:R-:W4:Y:S01]  /*4a10*/  REDUX UR7, R0 ;  /* 0x00000000000773c4 */ /* 0x000f220000000000 */
[----:B-1----:R-:W-:Y:S01]  /*4a20*/  ISETP.EQ.U32.AND P0, PT, R2, UR4, PT ;  /* 0x0000000402007c0c */ /* 0x002fe2000bf02070 */
[----:B--2---:R-:W-:Y:S01]  /*4a30*/  IMAD.U32 R2, RZ, RZ, UR6 ;  /* 0x00000006ff027e24 */ /* 0x004fe2000f8e00ff */
[----:B----4-:R-:W-:-:S11]  /*4a40*/  MOV R3, UR7 ;  /* 0x0000000700037c02 */ /* 0x010fd60008000f00 */
[----:B------:R3:W-:Y:S04]  /*4a50*/  @P0 ATOMS.AND RZ, [UR8+0x14], R3 ;  /* 0x00001403ffff098c */ /* 0x0007e8000a800008 */
[----:B------:R3:W-:Y:S01]  /*4a60*/  @P0 ATOMS.AND RZ, [UR8+0x18], R2 ;  /* 0x00001802ffff098c */ /* 0x0007e2000a800008 */
[----:B------:R-:W-:Y:S05]  /*4a70*/  BRA `(.L_x_87) ;  /* 0x0000000000147947 */ /* 0x000fea0003800000 */
.L_x_86:
[----:B------:R-:W-:Y:S02]  /*4a80*/  MOV R2, 0x4aa0 ;  /* 0x00004aa000027802 */ /* 0x000fe40000000f00 */
[----:B-----5:R-:W-:Y:S05]  /*4a90*/  CALL.REL.NOINC `($__internal_0_$__cuda_sm10x_tcgen05_guardrail_trap_col_being_dealloced_not_returned_by_alloc) ;  /* 0x0000005400e07944 */ /* 0x020fea0003c00000 */
[----:B------:R-:W-:Y:S05]  /*4aa0*/  BRA `(.L_x_87) ;  /* 0x0000000000087947 */ /* 0x000fea0003800000 */
.L_x_85:
[----:B------:R-:W-:Y:S02]  /*4ab0*/  MOV R2, 0x4ad0 ;  /* 0x00004ad000027802 */ /* 0x000fe40000000f00 */
[----:B-----5:R-:W-:Y:S05]  /*4ac0*/  CALL.REL.NOINC `($__internal_2_$__cuda_sm10x_tcgen05_guardrail_trap_unallocated_columns_being_dealloced) ;  /* 0x0000005400ec7944 */ /* 0x020fea0003c00000 */
.L_x_87:
[----:B------:R-:W-:Y:S01]  /*4ad0*/  NOP ;  /* 0x0000000000007918 */ /* 0x000fe20000000000 */
[----:B---3--:R-:W-:Y:S05]  /*4ae0*/  EXIT ;  /* 0x000000000000794d */ /* 0x008fea0003800000 */
.L_x_58:
[----:B------:R-:W-:-:S09]  /*4af0*/  UISETP.NE.OR UP5, UPT, UR10, 0x3, !UP5 ;  /* 0x000000030a00788c */ /* 0x000fd2000efa5670 */
[----:B------:R-:W-:Y:S05]  /*4b00*/  BRA.U UP5, `(.L_x_88) ;  /* 0x00000011057c7547 */ /* 0x000fea000b800000 */
[----:B------:R-:W1:Y:S01]  /*4b10*/  LDCU.64 UR4, c[0x0][0x888] ;  /* 0x00011100ff0477ac */ /* 0x000e620008000a00 */
[----:B------:R-:W2:Y:S01]  /*4b20*/  LDC R0, c[0x0][0xb30] ;  /* 0x0002cc00ff007b82 */ /* 0x000ea20000000800 */
[----:B------:R-:W-:Y:S02]  /*4b30*/  HFMA2 R25, -RZ, RZ, 0, 0 ;  /* 0x00000000ff197431 */ /* 0x000fe400000001ff */
[----:B-----5:R-:W-:Y:S01]  /*4b40*/  IMAD.MOV.U32 R32, RZ, RZ, 0x1 ;  /* 0x00000001ff207424 */ /* 0x020fe200078e00ff */
[----:B------:R-:W3:Y:S01]  /*4b50*/  LDCU.64 UR14, c[0x0][0x890] ;  /* 0x00011200ff0e77ac */ /* 0x000ee20008000a00 */
[----:B------:R-:W-:Y:S01]  /*4b60*/  IMAD.MOV.U32 R27, RZ, RZ, RZ ;  /* 0x000000ffff1b7224 */ /* 0x000fe200078e00ff */
[----:B------:R-:W-:Y:S01]  /*4b70*/  MOV R23, 0x2000 ;  /* 0x0000200000177802 */ /* 0x000fe20000000f00 */
[----:B------:R-:W-:Y:S01]  /*4b80*/  UPLOP3.LUT UP1, UPT, UPT, UPT, UPT, 0x40, 0x4 ;  /* 0x000000000004789c */ /* 0x000fe20003f2e870 */
[----:B------:R-:W4:Y:S08]  /*4b90*/  LDC R19, c[0x0][0x370] ;  /* 0x0000dc00ff137b82 */ /* 0x000f300000000800 */
[----:B------:R-:W4:Y:S01]  /*4ba0*/  LDC R2, c[0x0][0xb0c] ;  /* 0x0002c300ff027b82 */ /* 0x000f220000000800 */
[----:B-1----:R-:W-:-:S03]  /*4bb0*/  UISETP.NE.U32.AND UP3, UPT, UR4, URZ, UPT ;  /* 0x000000ff0400728c */ /* 0x002fc6000bf65070 */
[----:B------:R-:W-:Y:S01]  /*4bc0*/  UMOV UR4, 0x400 ;  /* 0x0000040000047882 */ /* 0x000fe20000000000 */
[----:B------:R-:W-:Y:S02]  /*4bd0*/  UISETP.NE.AND.EX UP3, UPT, UR5, URZ, UPT, UP3 ;  /* 0x000000ff0500728c */ /* 0x000fe4000bf65330 */
[----:B------:R-:W-:Y:S01]  /*4be0*/  ULEA UR4, UR54, UR4, 0x18 ;  /* 0x0000000436047291 */ /* 0x000fe2000f8ec0ff */
[----:B------:R-:W1:Y:S01]  /*4bf0*/  LDC R18, c[0x0][0xb20] ;  /* 0x0002c800ff127b82 */ /* 0x000e620000000800 */
[----:B---3--:R-:W-:Y:S01]  /*4c00*/  UISETP.NE.U32.AND UP4, UPT, UR14, URZ, UPT ;  /* 0x000000ff0e00728c */ /* 0x008fe2000bf85070 */
[----:B--2---:R-:W-:Y:S01]  /*4c10*/  ISETP.NE.AND P1, PT, R0, 0x1, PT ;  /* 0x000000010000780c */ /* 0x004fe20003f25270 */
[----:B------:R-:W-:Y:S02]  /*4c20*/  UIADD3 UR5, UPT, UPT, UR4, 0x48, URZ ;  /* 0x0000004804057890 */ /* 0x000fe4000fffe0ff */
[----:B------:R-:W-:Y:S02]  /*4c30*/  UIADD3 UR41, UPT, UPT, UR4, 0x30, URZ ;  /* 0x0000003004297890 */ /* 0x000fe4000fffe0ff */
[----:B------:R-:W-:Y:S01]  /*4c40*/  UIADD3 UR33, UPT, UPT, UR4, 0x38, URZ ;  /* 0x0000003804217890 */ /* 0x000fe2000fffe0ff */
[----:B------:R-:W2:Y:S01]  /*4c50*/  LDC.64 R36, c[0x0][0x348] ;  /* 0x0000d200ff247b82 */ /* 0x000ea20000000a00 */
[----:B------:R-:W-:-:S02]  /*4c60*/  UIADD3 UR25, UPT, UPT, UR4, 0x40, URZ ;  /* 0x0000004004197890 */ /* 0x000fc4000fffe0ff */
[----:B------:R-:W-:Y:S02]  /*4c70*/  UPRMT UR13, UR54, 0x654, UR5 ;  /* 0x00000654360d7896 */ /* 0x000fe40008000005 */
[----:B------:R-:W-:-:S03]  /*4c80*/  UISETP.NE.AND.EX UP4, UPT, UR15, URZ, UPT, UP4 ;  /* 0x000000ff0f00728c */ /* 0x000fc6000bf85340 */
[----:B------:R-:W3:Y:S08]  /*4c90*/  LDC.64 R16, c[0x0][0xb10] ;  /* 0x0002c400ff107b82 */ /* 0x000ef00000000a00 */
[----:B------:R-:W1:Y:S08]  /*4ca0*/  LDC.64 R6, c[0x0][0xb18] ;  /* 0x0002c600ff067b82 */ /* 0x000e700000000a00 */
[----:B------:R-:W1:Y:S08]  /*4cb0*/  LDC.64 R4, c[0x0][0xb28] ;  /* 0x0002ca00ff047b82 */ /* 0x000e700000000a00 */
[----:B----4-:R-:W1:Y:S02]  /*4cc0*/  LDC R22, c[0x0][0x374] ;  /* 0x0000dd00ff167b82 */ /* 0x010e640000000800 */
.L_x_99:
[----:B------:R-:W-:Y:S02]  /*4cd0*/  LEA R0, R27, UR4, 0x3 ;  /* 0x000000041b007c11 */ /* 0x000fe4000f8e18ff */
[----:B------:R-:W-:Y:S02]  /*4ce0*/  SHF.L.U32 R3, R25, 0x1f, RZ ;  /* 0x0000001f19037819 */ /* 0x000fe400000006ff */
[----:B------:R-:W-:Y:S02]  /*4cf0*/  LEA R28, R27, UR4, 0x4 ;  /* 0x000000041b1c7c11 */ /* 0x000fe4000f8e20ff */
[----:B----4-:R-:W4:Y:S02]  /*4d00*/  SYNCS.PHASECHK.TRANS64.TRYWAIT P0, [R0+URZ+0x80], R3 ;  /* 0x00008003000075a7 */ /* 0x010f2400080011ff */
[----:B----4-:R-:W-:Y:S05]  /*4d10*/  @!P0 BRA `(.L_x_89) ;  /* 0x0000004c00f08947 */ /* 0x010fea0003800000 */
.L_x_180:
[----:B------:R-:W-:Y:S01]  /*4d20*/  ISETP.GE.AND P0, PT, R26, 0x1, PT ;  /* 0x000000011a00780c */ /* 0x000fe20003f06270 */
[----:B------:R-:W5:Y:S01]  /*4d30*/  LDS.128 R28, [R28+0x110] ;  /* 0x000110001c1c7984 */ /* 0x000f620000000c00 */
[----:B----4-:R-:W-:Y:S01]  /*4d40*/  VIADD R0, R0, 0x90 ;  /* 0x0000009000007836 */ /* 0x010fe20000000000 */
[----:B------:R-:W-:Y:S01]  /*4d50*/  @!PT LDS RZ, [RZ] ;  /* 0x00000000fffff984 */ /* 0x000fe20000000800 */
[----:B------:R-:W-:Y:S01]  /*4d60*/  @!PT LDS RZ, [RZ] ;  /* 0x00000000fffff984 */ /* 0x000fe20000000800 */
[----:B------:R-:W-:Y:S01]  /*4d70*/  @!PT LDS RZ, [RZ] ;  /* 0x00000000fffff984 */ /* 0x000fe20000000800 */
[----:B------:R-:W-:Y:S01]  /*4d80*/  @!PT LDS RZ, [RZ] ;  /* 0x00000000fffff984 */ /* 0x000fe20000000800 */
[----:B------:R4:W-:Y:S06]  /*4d90*/  MEMBAR.ALL.CTA ;  /* 0x0000000000007992 */ /* 0x0009ec0000008000 */
[----:B----4-:R-:W4:Y:S01]  /*4da0*/  FENCE.VIEW.ASYNC.S ;  /* 0x00000000000073c6 */ /* 0x010f220000000000 */
[----:B------:R-:W-:Y:S04]  /*4db0*/  PRMT R0, RZ, 0x654, R0 ;  /* 0x00000654ff007816 */ /* 0x000fe80000000000 */
[----:B----4-:R4:W-:Y:S01]  /*4dc0*/  SYNCS.ARRIVE.TRANS64.RED.A1T0 RZ, [R0+URZ], RZ ;  /* 0x000000ff00ff79a7 */ /* 0x0109e200081004ff */
[----:B-----5:R-:W-:Y:S11]  /*4dd0*/  LOP3.LUT P3, RZ, R30, 0x1, RZ, 0xc0, !PT ;  /* 0x000000011eff7812 */ /* 0x020ff6000786c0ff */
[----:B------:R-:W-:Y:S02]  /*4de0*/  @!UPT UIADD3 URZ, UPT, UPT, URZ, URZ, URZ ;  /* 0x000000fffffff290 */ /* 0x000fe4000fffe0ff */
[----:B------:R-:W-:Y:S02]  /*4df0*/  @P3 MOV R13, R28 ;  /* 0x0000001c000d3202 */ /* 0x000fe40000000f00 */
[----:B------:R-:W-:Y:S01]  /*4e00*/  @P3 LOP3.LUT R8, R29, 0xffff, RZ, 0xc0, !PT ;  /* 0x0000ffff1d083812 */ /* 0x000fe200078ec0ff */
[----:B----4-:R-:W-:Y:S06]  /*4e10*/  @!P0 BRA `(.L_x_90) ;  /* 0x0000000000a48947 */ /* 0x010fec0003800000 */
[----:B-1----:R-:W-:Y:S01]  /*4e20*/  IMAD.HI.U32 R33, R22, R7, RZ ;  /* 0x0000000716217227 */ /* 0x002fe200078e00ff */
[----:B------:R-:W-:Y:S02]  /*4e30*/  ISETP.NE.AND P0, PT, R6, 0x1, PT ;  /* 0x000000010600780c */ /* 0x000fe40003f05270 */
[----:B------:R-:W-:Y:S01]  /*4e40*/  ISETP.NE.AND P2, PT, R26, 0x1, PT ;  /* 0x000000011a00780c */ /* 0x000fe20003f45270 */
[----:B---3--:R-:W-:Y:S01]  /*4e50*/  IMAD.HI.U32 R34, R19, R16, RZ ;  /* 0x0000001013227227 */ /* 0x008fe200078e00ff */
[----:B------:R-:W-:Y:S02]  /*4e60*/  SHF.R.U32.HI R33, RZ, R18, R33 ;  /* 0x00000012ff217219 */ /* 0x000fe40000011621 */
[----:B------:R-:W-:Y:S01]  /*4e70*/  ISETP.NE.AND P4, PT, R2, 0x1, PT ;  /* 0x000000010200780c */ /* 0x000fe20003f85270 */
[----:B------:R-:W-:Y:S01]  /*4e80*/  IMAD.HI.U32 R38, R13, R16, RZ ;  /* 0x000000100d267227 */ /* 0x000fe200078e00ff */
[----:B------:R-:W-:Y:S02]  /*4e90*/  SHF.R.U32.HI R34, RZ, R17, R34 ;  /* 0x00000011ff227219 */ /* 0x000fe40000011622 */
[----:B------:R-:W-:Y:S01]  /*4ea0*/  SEL R3, R22, R33, !P0 ;  /* 0x0000002116037207 */ /* 0x000fe20004000000 */
[C---:B------:R-:W-:Y:S01]  /*4eb0*/  IMAD.HI.U32 R33, R8.reuse, R7, RZ ;  /* 0x0000000708217227 */ /* 0x040fe200078e00ff */
[----:B------:R-:W-:Y:S02]  /*4ec0*/  SEL R11, R19, R34, !P4 ;  /* 0x00000022130b7207 */ /* 0x000fe40006000000 */
[----:B------:R-:W-:Y:S01]  /*4ed0*/  SHF.R.U32.HI R38, RZ, R17, R38 ;  /* 0x00000011ff267219 */ /* 0x000fe20000011626 */
[----:B------:R-:W-:Y:S01]  /*4ee0*/  IMAD.HI.U32 R40, R3, R4, RZ ;  /* 0x0000000403287227 */ /* 0x000fe200078e00ff */
[----:B------:R-:W-:Y:S03]  /*4ef0*/  SHF.R.U32.HI R33, RZ, R18, R33 ;  /* 0x00000012ff217219 */ /* 0x000fe60000011621 */
[----:B------:R-:W-:Y:S01]  /*4f00*/  IMAD.HI.U32 R34, R11, R4, RZ ;  /* 0x000000040b227227 */ /* 0x000fe200078e00ff */
[----:B------:R-:W-:Y:S02]  /*4f10*/  @P2 SHF.R.U32.HI R3, RZ, R5, R40 ;  /* 0x00000005ff032219 */ /* 0x000fe40000011628 */
[----:B------:R-:W-:Y:S02]  /*4f20*/  SEL R9, R8, R33, !P0 ;  /* 0x0000002108097207 */ /* 0x000fe40004000000 */
[----:B------:R-:W-:Y:S01]  /*4f30*/  @P2 SHF.R.U32.HI R11, RZ, R5, R34 ;  /* 0x00000005ff0b2219 */ /* 0x000fe20000011622 */
[C---:B------:R-:W-:Y:S01]  /*4f40*/  IMAD R10, R26.reuse, R3, RZ ;  /* 0x000000031a0a7224 */ /* 0x040fe200078e02ff */
[----:B------:R-:W-:Y:S01]  /*4f50*/  SEL R3, R13, R38, !P4 ;  /* 0x000000260d037207 */ /* 0x000fe20006000000 */
[C---:B------:R-:W-:Y:S03]  /*4f60*/  IMAD.HI.U32 R14, R9.reuse, R4, RZ ;  /* 0x00000004090e7227 */ /* 0x040fe600078e00ff */
[----:B------:R-:W-:Y:S01]  /*4f70*/  ISETP.GE.AND P0, PT, R9, R10, PT ;  /* 0x0000000a0900720c */ /* 0x000fe20003f06270 */
[C---:B------:R-:W-:Y:S01]  /*4f80*/  IMAD R12, R26.reuse, R11, RZ ;  /* 0x0000000b1a0c7224 */ /* 0x040fe200078e02ff */
[-C--:B------:R-:W-:Y:S04]  /*4f90*/  SHF.R.U32.HI R14, RZ, R5.reuse, R14 ;  /* 0x00000005ff0e7219 */ /* 0x080fe8000001160e */
[----:B------:R-:W-:Y:S02]  /*4fa0*/  ISETP.GE.OR P0, PT, R3, R12, P0 ;  /* 0x0000000c0300720c */ /* 0x000fe40000706670 */
[----:B------:R-:W-:Y:S05]  /*4fb0*/  SEL R15, R9, R14, !P2 ;  /* 0x0000000e090f7207 */ /* 0x000fea0005000000 */
[----:B------:R-:W-:Y:S04]  /*4fc0*/  IMAD.MOV R14, RZ, RZ, -R15 ;  /* 0x000000ffff0e7224 */ /* 0x000fe800078e0a0f */
[----:B------:R-:W-:Y:S02]  /*4fd0*/  IMAD R14, R26, R14, R9 ;  /* 0x0000000e1a0e7224 */ /* 0x000fe400078e0209 */
[C---:B------:R-:W-:Y:S05]  /*4fe0*/  @!P0 IMAD.HI.U32 R10, R3.reuse, R4, RZ ;  /* 0x00000004030a8227 */ /* 0x040fea00078e00ff */
[----:B------:R-:W-:Y:S04]  /*4ff0*/  @!P0 SHF.R.U32.HI R10, RZ, R5, R10 ;  /* 0x00000005ff0a8219 */ /* 0x000fe8000001160a */
[----:B------:R-:W-:Y:S01]  /*5000*/  @!P0 SEL R0, R3, R10, !P2 ;  /* 0x0000000a03008207 */ /* 0x000fe20005000000 */
[----:B------:R-:W-:Y:S03]  /*5010*/  IMAD.MOV R10, RZ, RZ, -R3 ;  /* 0x000000ffff0a7224 */ /* 0x000fe600078e0a03 */
[----:B------:R-:W-:Y:S01]  /*5020*/  @!P0 IADD3 R15, PT, PT, R15, -R0, RZ ;  /* 0x800000000f0f8210 */ /* 0x000fe20007ffe0ff */
[----:B------:R-:W-:Y:S01]  /*5030*/  @!P0 IMAD R0, R11, R14, R0 ;  /* 0x0000000e0b008224 */ /* 0x000fe200078e0200 */
[----:B------:R-:W-:Y:S01]  /*5040*/  IADD3 R11, PT, PT, -R9, RZ, RZ ;  /* 0x000000ff090b7210 */ /* 0x000fe20007ffe1ff */
[----:B------:R-:W-:Y:S02]  /*5050*/  IMAD R13, R2, R10, R13 ;  /* 0x0000000a020d7224 */ /* 0x000fe400078e020d */
[----:B------:R-:W-:Y:S02]  /*5060*/  @!P0 IMAD R9, R15, R26, R3 ;  /* 0x0000001a0f098224 */ /* 0x000fe400078e0203 */
[----:B------:R-:W-:Y:S02]  /*5070*/  @!P0 IMAD.MOV.U32 R3, RZ, RZ, R0 ;  /* 0x000000ffff038224 */ /* 0x000fe400078e0000 */
[----:B------:R-:W-:Y:S02]  /*5080*/  IMAD R8, R6, R11, R8 ;  /* 0x0000000b06087224 */ /* 0x000fe400078e0208 */
[----:B------:R-:W-:Y:S02]  /*5090*/  IMAD R13, R3, R2, R13 ;  /* 0x00000002030d7224 */ /* 0x000fe400078e020d */
[----:B------:R-:W-:Y:S02]  /*50a0*/  IMAD R8, R9, R6, R8 ;  /* 0x0000000609087224 */ /* 0x000fe400078e0208 */
.L_x_90:
[----:B------:R-:W-:Y:S05]  /*50b0*/  BRA.U UP1, `(.L_x_91) ;  /* 0x0000000101107547 */ /* 0x000fea000b800000 */
[----:B------:R-:W-:Y:S04]  /*50c0*/  MOV R0, UR45 ;  /* 0x0000002d00007c02 */ /* 0x000fe80008000f00 */
[----:B------:R-:W-:Y:S04]  /*50d0*/  SHF.L.U32 R3, R0, 0x1f, RZ ;  /* 0x0000001f00037819 */ /* 0x000fe800000006ff */
[----:B------:R-:W4:Y:S02]  /*50e0*/  SYNCS.PHASECHK.TRANS64.TRYWAIT P0, [UR4+0x78], R3 ;  /* 0x00007803ff0075a7 */ /* 0x000f240008001104 */
[----:B----4-:R-:W-:Y:S05]  /*50f0*/  @!P0 BRA `(.L_x_92) ;  /* 0x0000004c000c8947 */ /* 0x010fea0003800000 */
.L_x_91:
[----:B------:R-:W-:Y:S02]  /*5100*/  R2UR UR42, R20 ;  /* 0x00000000142a72ca */ /* 0x000fe400000e0000 */
[----:B------:R-:W-:Y:S02]  /*5110*/  R2UR UR43, R21 ;  /* 0x00000000152b72ca */ /* 0x000fe400000e0000 */
[----:B------:R-:W-:Y:S02]  /*5120*/  ISETP.NE.U32.AND P2, PT, RZ, UR14, PT ;  /* 0x0000000eff007c0c */ /* 0x000fe4000bf45070 */
[----:B------:R-:W-:Y:S02]  /*5130*/  SHF.L.U32 R12, R32, 0x1f, RZ ;  /* 0x0000001f200c7819 */ /* 0x000fe400000006ff */
[----:B------:R-:W-:Y:S05]  /*5140*/  ISETP.NE.AND.EX P2, PT, RZ, UR15, PT, P2 ;  /* 0x0000000fff007c0c */ /* 0x000fea000bf45320 */
[----:B------:R-:W-:Y:S02]  /*5150*/  USHF.L.U32 UR42, UR42, 0x7, URZ ;  /* 0x000000072a2a7899 */ /* 0x000fe400080006ff */
[----:B------:R-:W-:Y:S01]  /*5160*/  USHF.L.U32 UR43, UR43, 0x6, URZ ;  /* 0x000000062b2b7899 */ /* 0x000fe200080006ff */
[----:B------:R-:W-:Y:S11]  /*5170*/  BRA.U !UP4, `(.L_x_93) ;  /* 0x000000010c347547 */ /* 0x000ff6000b800000 */
[----:B------:R-:W-:Y:S01]  /*5180*/  UPLOP3.LUT UP0, UPT, UPT, UPT, UP3, 0x80, 0x8 ;  /* 0x000000000008789c */ /* 0x000fe20003f0f030 */
[----:B----4-:R-:W-:Y:S02]  /*5190*/  HFMA2 R0, -RZ, RZ, 0, 5.9604644775390625e-08 ;  /* 0x00000001ff007431 */ /* 0x010fe400000001ff */
[----:B------:R-:W-:Y:S03]  /*51a0*/  IMAD.MOV.U32 R67, RZ, RZ, 0x1 ;  /* 0x00000001ff437424 */ /* 0x000fe600078e00ff */
[----:B------:R-:W-:Y:S05]  /*51b0*/  PLOP3.LUT P0, PT, PT, PT, UP0, 0x80, 0x8 ;  /* 0x000000000008781c */ /* 0x000fea0003f0f008 */
[----:B------:R-:W4:Y:S01]  /*51c0*/  @UP0 LDCU.64 UR6, c[0x0][0x888] ;  /* 0x00011100ff0607ac */ /* 0x000f220008000a00 */
[----:B------:R-:W-:Y:S07]  /*51d0*/  @UP0 UIMAD UR5, UR60, UR14, URZ ;  /* 0x0000000e3c0502a4 */ /* 0x000fee000f8e02ff */
[----:B------:R-:W-:Y:S01]  /*51e0*/  @!P0 PRMT R67, R0, 0x7610, R67 ;  /* 0x0000761000438816 */ /* 0x000fe20000000043 */
[----:B----4-:R-:W-:Y:S03]  /*51f0*/  @UP0 UIMAD.WIDE UR6, UR5, 0x4, UR6 ;  /* 0x00000004050608a5 */ /* 0x010fe6000f8e0206 */
[----:B------:R-:W4:Y:S03]  /*5200*/  @!UP0 LDCU UR5, c[0x0][0x880] ;  /* 0x00011000ff0587ac */ /* 0x000f260008000800 */
[----:B------:R-:W-:Y:S01]  /*5210*/  IMAD.U32 R10, RZ, RZ, UR6 ;  /* 0x00000006ff0a7e24 */ /* 0x000fe2000f8e00ff */
[----:B------:R-:W-:Y:S05]  /*5220*/  MOV R11, UR7 ;  /* 0x00000007000b7c02 */ /* 0x000fea0008000f00 */
[----:B------:R1:W5:Y:S02]  /*5230*/  @P0 LDG.E R35, desc[UR52][R10.64] ;  /* 0x000000340a230981 */ /* 0x000364000c1e1900 */
[----:B-1--4-:R-:W-:Y:S07]  /*5240*/  @!P0 IMAD.U32 R35, RZ, RZ, UR5 ;  /* 0x00000005ff238e24 */ /* 0x012fee000f8e00ff */
.L_x_93:
[----:B-----5:R-:W-:Y:S01]  /*5250*/  @!P2 FSETP.EQ.AND P0, PT, R35, RZ, PT ;  /* 0x000000ff2300a20b */ /* 0x020fe20003f02000 */
[----:B------:R-:W-:Y:S01]  /*5260*/  @!UPT UIADD3 URZ, UPT, UPT, URZ, URZ, URZ ;  /* 0x000000fffffff290 */ /* 0x000fe2000fffe0ff */
[----:B------:R-:W-:Y:S11]  /*5270*/  @!P2 BRA `(.L_x_94) ;  /* 0x000000000014a947 */ /* 0x000ff60003800000 */
[----:B------:R-:W-:Y:S02]  /*5280*/  LOP3.LUT P2, RZ, R67, 0xff, RZ, 0xc0, !PT ;  /* 0x000000ff43ff7812 */ /* 0x000fe4000784c0ff */
[----:B------:R-:W-:Y:S04]  /*5290*/  PLOP3.LUT P0, PT, PT, PT, UP0, 0x80, 0x8 ;  /* 0x000000000008781c */ /* 0x000fe80003f0f008 */
[----:B------:R-:W-:Y:S07]  /*52a0*/  PLOP3.LUT P0, PT, P0, PT, PT, 0x8, 0x80 ;  /* 0x000000000080781c */ /* 0x000fee000070e170 */
[----:B------:R-:W-:Y:S11]  /*52b0*/  @P2 FSETP.EQ.AND P0, PT, R35, RZ, PT ;  /* 0x000000ff2300220b */ /* 0x000ff60003f02000 */
[----:B------:R-:W-:Y:S02]  /*52c0*/  @!UPT UIADD3 URZ, UPT, UPT, URZ, URZ, URZ ;  /* 0x000000fffffff290 */ /* 0x000fe4000fffe0ff */
.L_x_94:
[----:B------:R-:W5:Y:S01]  /*52d0*/  SYNCS.PHASECHK.TRANS64.TRYWAIT P2, [UR4+0x50], R12 ;  /* 0x0000500cff0075a7 */ /* 0x000f620008041104 */
[----:B------:R-:W-:Y:S04]  /*52e0*/  ELECT P4, URZ, PT ;  /* 0x0000000000ff782f */ /* 0x000fe80003880000 */
[----:B------:R-:W-:Y:S11]  /*52f0*/  PLOP3.LUT P4, PT, P0, P4, PT, 0xf2, 0x2f ;  /* 0x00000000002f781c */ /* 0x000ff60000789e72 */
[----:B------:R-:W-:Y:S02]  /*5300*/  @!UPT UIADD3 URZ, UPT, UPT, URZ, URZ, URZ ;  /* 0x000000fffffff290 */ /* 0x000fe4000fffe0ff */
[----:B--2---:R-:W-:Y:S05]  /*5310*/  @!P4 IADD3 R9, P0, PT, R36, 0x580, RZ ;  /* 0x000005802409c810 */ /* 0x004fea0007f1e0ff */
[----:B----4-:R-:W-:Y:S01]  /*5320*/  @!P4 IMAD.X R0, RZ, RZ, R37, P0 ;  /* 0x000000ffff00c224 */ /* 0x010fe200000e0625 */
[----:B-----5:R-:W-:Y:S07]  /*5330*/  @!P2 BRA `(.L_x_95) ;  /* 0x000000480094a947 */ /* 0x020fee0003800000 */
.L_x_183:
[----:B------:R-:W-:Y:S01]  /*5340*/  @!P4 R2UR UR6, R9 ;  /* 0x000000000906c2ca */ /* 0x000fe200000e0000 */
[----:B------:R-:W-:Y:S01]  /*5350*/  VOTEU.ALL UP1, P4 ;  /* 0x0000000000ff7886 */ /* 0x000fe20002020000 */
[----:B------:R-:W-:Y:S01]  /*5360*/  @!P4 R2UR UR5, R0 ;  /* 0x000000000005c2ca */ /* 0x000fe200000e0000 */
[----:B------:R-:W-:Y:S01]  /*5370*/  VOTEU.ALL UP2, P4 ;  /* 0x0000000000ff7886 */ /* 0x000fe20002040000 */
[----:B------:R-:W-:Y:S01]  /*5380*/  UMOV UR16, 0x0 ;  /* 0x0000000000107882 */ /* 0x000fe20000000000 */
[----:B------:R-:W-:Y:S01]  /*5390*/  UMOV UR17, 0x10000000 ;  /* 0x1000000000117882 */ /* 0x000fe20000000000 */
[----:B------:R-:W-:Y:S01]  /*53a0*/  @!UP1 UIADD3 UR40, UPT, UPT, UR4, 0x200, URZ ;  /* 0x0000020004289890 */ /* 0x000fe2000fffe0ff */
[----:B------:R-:W-:Y:S01]  /*53b0*/  @!P4 IMAD.MOV.U32 R0, RZ, RZ, 0x2000 ;  /* 0x00002000ff00c424 */ /* 0x000fe200078e00ff */
[----:B------:R-:W-:Y:S01]  /*53c0*/  UMOV UR44, UR60 ;  /* 0x0000003c002c7c82 */ /* 0x000fe20008000000 */
[----:B------:R-:W-:Y:S01]  /*53d0*/  @!UP1 UIADD3 UR10, UPT, UPT, UR42, 0x40, URZ ;  /* 0x000000402a0a9890 */ /* 0x000fe2000fffe0ff */
[----:B------:R-:W-:Y:S01]  /*53e0*/  @!P4 IADD3 R9, P0, PT, R36, 0x580, RZ ;  /* 0x000005802409c810 */ /* 0x000fe20007f1e0ff */
[----:B------:R-:W-:Y:S02]  /*53f0*/  @!UP1 UIADD3 UR8, UPT, UPT, UR4, 0x1200, URZ ;  /* 0x0000120004089890 */ /* 0x000fe4000fffe0ff */
[----:B------:R-:W-:Y:S01]  /*5400*/  IMAD.U32 R10, RZ, RZ, UR6 ;  /* 0x00000006ff0a7e24 */ /* 0x000fe2000f8e00ff */
[----:B------:R-:W-:Y:S01]  /*5410*/  VOTEU.ALL UP1, P4 ;  /* 0x0000000000ff7886 */ /* 0x000fe20002020000 */
[----:B------:R-:W-:Y:S01]  /*5420*/  IMAD.U32 R11, RZ, RZ, UR5 ;  /* 0x00000005ff0b7e24 */ /* 0x000fe2000f8e00ff */
[----:B------:R-:W-:Y:S01]  /*5430*/  UMOV UR9, UR41 ;  /* 0x0000002900097c82 */ /* 0x000fe20008000000 */
[----:B------:R-:W-:Y:S01]  /*5440*/  UMOV UR11, UR43 ;  /* 0x0000002b000b7c82 */ /* 0x000fe20008000000 */
[----:B------:R-:W-:Y:S01]  /*5450*/  @!P4 R2UR UR6, R10 ;  /* 0x000000000a06c2ca */ /* 0x000fe200000e0000 */
[----:B------:R-:W-:Y:S01]  /*5460*/  UMOV UR12, UR60 ;  /* 0x0000003c000c7c82 */ /* 0x000fe20008000000 */
[----:B------:R-:W-:Y:S01]  /*5470*/  @!P4 R2UR UR7, R11 ;  /* 0x000000000b07c2ca */ /* 0x000fe200000e0000 */
[----:B------:R-:W-:Y:S11]  /*5480*/  UPRMT UR5, UR54, 0x654, UR41 ;  /* 0x0000065436057896 */ /* 0x000ff60008000029 */
[----:B------:R-:W-:Y:S01]  /*5490*/  @!UPT UIADD3 URZ, UPT, UPT, URZ, URZ, URZ ;  /* 0x000000fffffff290 */ /* 0x000fe2000fffe0ff */
[----:B------:R4:W-:Y:S01]  /*54a0*/  @!UP2 UTMALDG.3D [UR40], [UR6], desc[UR16] ;  /* 0x000010280600a5b4 */ /* 0x0009e20008011000 */
[----:B------:R4:W-:Y:S01]  /*54b0*/  @!UP1 UTMALDG.3D [UR8], [UR6], desc[UR16] ;  /* 0x00001008060095b4 */ /* 0x0009e20008011000 */
[----:B------:R5:W-:Y:S01]  /*54c0*/  @!P4 SYNCS.ARRIVE.TRANS64.RED.A0TR RZ, [UR4+0x30], R0 ;  /* 0x00003000ffffc9a7 */ /* 0x000be20008300404 */
[----:B------:R-:W-:Y:S01]  /*54d0*/  SYNCS.ARRIVE.TRANS64.RED.A1T0 RZ, [UR5], RZ ;  /* 0x000000ffffff79a7 */ /* 0x000fe20008100405 */
[----:B-----5:R-:W-:Y:S01]  /*54e0*/  @!P4 IMAD.X R0, RZ, RZ, R37, P0 ;  /* 0x000000ffff00c224 */ /* 0x020fe200000e0625 */
[----:B------:R-:W5:Y:S02]  /*54f0*/  SYNCS.PHASECHK.TRANS64.TRYWAIT P2, [UR4+0x58], R12 ;  /* 0x0000580cff0075a7 */ /* 0x000f640008041104 */
[----:B----45:R-:W-:Y:S05]  /*5500*/  @!P2 BRA `(.L_x_96) ;  /* 0x000000480038a947 */ /* 0x030fea0003800000 */
.L_x_185:
        /* <DEDUP_REMOVED lines=8> */
[----:B------:R-:W-:Y:S01]  /*5590*/  @!UP1 UIADD3 UR32, UPT, UPT, UR4, 0x2200, URZ ;  /* 0x0000220004209890 */ /* 0x000fe2000fffe0ff */
[----:B------:R-:W-:Y:S01]  /*55a0*/  @!P4 IADD3 R21, P0, PT, R36, 0x580, RZ ;  /* 0x000005802415c810 */ /* 0x000fe20007f1e0ff */
[----:B------:R-:W-:Y:S01]  /*55b0*/  UMOV UR35, UR43 ;  /* 0x0000002b00237c82 */ /* 0x000fe20008000000 */
[----:B------:R-:W-:Y:S01]  /*55c0*/  UMOV UR36, UR60 ;  /* 0x0000003c00247c82 */ /* 0x000fe20008000000 */
[----:B------:R-:W-:Y:S01]  /*55d0*/  @!UP1 UIADD3 UR10, UPT, UPT, UR42, 0x50, URZ ;  /* 0x000000502a0a9890 */ /* 0x000fe2000fffe0ff */
[----:B------:R-:W-:Y:S01]  /*55e0*/  IMAD.U32 R10, RZ, RZ, UR6 ;  /* 0x00000006ff0a7e24 */ /* 0x000fe2000f8e00ff */
[----:B------:R-:W-:Y:S01]  /*55f0*/  @!UP1 UIADD3 UR8, UPT, UPT, UR4, 0x3200, URZ ;  /* 0x0000320004089890 */ /* 0x000fe2000fffe0ff */
[----:B------:R-:W-:Y:S01]  /*5600*/  IMAD.U32 R11, RZ, RZ, UR5 ;  /* 0x00000005ff0b7e24 */ /* 0x000fe2000f8e00ff */
[----:B------:R-:W-:Y:S01]  /*5610*/  VOTEU.ALL UP1, P4 ;  /* 0x0000000000ff7886 */ /* 0x000fe20002020000 */
[----:B------:R-:W-:Y:S01]  /*5620*/  UMOV UR9, UR33 ;  /* 0x0000002100097c82 */ /* 0x000fe20008000000 */
[----:B------:R-:W-:Y:S01]  /*5630*/  @!P4 R2UR UR6, R10 ;  /* 0x000000000a06c2ca */ /* 0x000fe200000e0000 */
[----:B------:R-:W-:Y:S01]  /*5640*/  UMOV UR11, UR43 ;  /* 0x0000002b000b7c82 */ /* 0x000fe20008000000 */
[----:B------:R-:W-:Y:S01]  /*5650*/  @!P4 R2UR UR7, R11 ;  /* 0x000000000b07c2ca */ /* 0x000fe200000e0000 */
[----:B------:R-:W-:Y:S01]  /*5660*/  UMOV UR12, UR60 ;  /* 0x0000003c000c7c82 */ /* 0x000fe20008000000 */
[----:B------:R-:W-:Y:S01]  /*5670*/  UPRMT UR5, UR54, 0x654, UR33 ;  /* 0x0000065436057896 */ /* 0x000fe20008000021 */
[----:B------:R-:W-:Y:S10]  /*5680*/  @!P4 IMAD.X R20, RZ, RZ, R37, P0 ;  /* 0x000000ffff14c224 */ /* 0x000ff400000e0625 */
[----:B------:R4:W-:Y:S01]  /*5690*/  @!UP2 UTMALDG.3D [UR32], [UR6], desc[UR16] ;  /* 0x000010200600a5b4 */ /* 0x0009e20008011000 */
[----:B------:R4:W-:Y:S01]  /*56a0*/  @!UP1 UTMALDG.3D [UR8], [UR6], desc[UR16] ;  /* 0x00001008060095b4 */ /* 0x0009e20008011000 */
[----:B------:R4:W-:Y:S01]  /*56b0*/  @!P4 SYNCS.ARRIVE.TRANS64.RED.A0TR RZ, [UR4+0x38], R0 ;  /* 0x00003800ffffc9a7 */ /* 0x0009e20008300404 */
[----:B------:R-:W-:Y:S01]  /*56c0*/  SYNCS.ARRIVE.TRANS64.RED.A1T0 RZ, [UR5], RZ ;  /* 0x000000ffffff79a7 */ /* 0x000fe20008100405 */
[----:B------:R-:W5:Y:S02]  /*56d0*/  SYNCS.PHASECHK.TRANS64.TRYWAIT P2, [UR4+0x60], R12 ;  /* 0x0000600cff0075a7 */ /* 0x000f640008041104 */
[----:B----45:R-:W-:Y:S05]  /*56e0*/  @!P2 BRA `(.L_x_97) ;  /* 0x0000004400d8a947 */ /* 0x030fea0003800000 */
.L_x_187:
[----:B------:R-:W4:Y:S01]  /*56f0*/  LDC.64 R14, c[0x0][0xb10] ;  /* 0x0002c400ff0e7b82 */ /* 0x000f220000000a00 */
[----:B------:R-:W-:Y:S01]  /*5700*/  @!P4 R2UR UR6, R21 ;  /* 0x000000001506c2ca */ /* 0x000fe200000e0000 */
[----:B------:R-:W-:Y:S01]  /*5710*/  VOTEU.ALL UP1, P4 ;  /* 0x0000000000ff7886 */ /* 0x000fe20002020000 */
[----:B------:R-:W-:Y:S01]  /*5720*/  @!P4 R2UR UR5, R20 ;  /* 0x000000001405c2ca */ /* 0x000fe200000e0000 */
[----:B------:R-:W-:Y:S01]  /*5730*/  VOTEU.ALL UP2, P4 ;  /* 0x0000000000ff7886 */ /* 0x000fe20002040000 */
[----:B------:R-:W-:Y:S03]  /*5740*/  UMOV UR16, 0x0 ;  /* 0x0000000000107882 */ /* 0x000fe60000000000 */
[----:B------:R-:W5:Y:S01]  /*5750*/  LDC.64 R10, c[0x0][0xb18] ;  /* 0x0002c600ff0a7b82 */ /* 0x000f620000000a00 */
[----:B------:R-:W-:Y:S01]  /*5760*/  @!UP1 UIADD3 UR26, UPT, UPT, UR42, 0x20, URZ ;  /* 0x000000202a1a9890 */ /* 0x000fe2000fffe0ff */
[----:B------:R-:W-:Y:S01]  /*5770*/  @P3 SHF.R.U32.HI R24, RZ, 0x10, R29 ;  /* 0x00000010ff183819 */ /* 0x000fe2000001161d */
[----:B------:R-:W-:Y:S01]  /*5780*/  @!UP1 UIADD3 UR24, UPT, UPT, UR4, 0x4200, URZ ;  /* 0x0000420004189890 */ /* 0x000fe2000fffe0ff */
[----:B------:R-:W-:Y:S01]  /*5790*/  VIADD R27, R27, 0x1 ;  /* 0x000000011b1b7836 */ /* 0x000fe20000000000 */
[----:B------:R-:W-:Y:S03]  /*57a0*/  UMOV UR17, 0x10000000 ;  /* 0x1000000000117882 */ /* 0x000fe60000000000 */
[----:B------:R-:W1:Y:S01]  /*57b0*/  @!P1 LDC R0, c[0x0][0xb20] ;  /* 0x0002c800ff009b82 */ /* 0x000e620000000800 */
[----:B------:R-:W-:Y:S01]  /*57c0*/  UMOV UR27, UR43 ;  /* 0x0000002b001b7c82 */ /* 0x000fe20008000000 */
[----:B------:R-:W-:Y:S01]  /*57d0*/  IMAD.U32 R20, RZ, RZ, UR6 ;  /* 0x00000006ff147e24 */ /* 0x000fe2000f8e00ff */
[----:B------:R-:W-:Y:S05]  /*57e0*/  UMOV UR28, UR60 ;  /* 0x0000003c001c7c82 */ /* 0x000fea0008000000 */
[----:B--2---:R-:W2:Y:S01]  /*57f0*/  @!P1 LDC R3, c[0x0][0xb0c] ;  /* 0x0002c300ff039b82 */ /* 0x004ea20000000800 */
[----:B------:R-:W-:Y:S01]  /*5800*/  IMAD.U32 R21, RZ, RZ, UR5 ;  /* 0x00000005ff157e24 */ /* 0x000fe2000f8e00ff */
[----:B------:R-:W-:Y:S01]  /*5810*/  @!UP1 UIADD3 UR10, UPT, UPT, UR42, 0x60, URZ ;  /* 0x000000602a0a9890 */ /* 0x000fe2000fffe0ff */
[----:B------:R-:W-:Y:S01]  /*5820*/  @!P4 R2UR UR6, R20 ;  /* 0x000000001406c2ca */ /* 0x000fe200000e0000 */
[----:B------:R-:W-:Y:S01]  /*5830*/  @!UP1 UIADD3 UR8, UPT, UPT, UR4, 0x5200, URZ ;  /* 0x0000520004089890 */ /* 0x000fe2000fffe0ff */
[----:B------:R-:W-:Y:S01]  /*5840*/  @!P4 IMAD.MOV.U32 R20, RZ, RZ, 0x2000 ;  /* 0x00002000ff14c424 */ /* 0x000fe200078e00ff */
[----:B------:R-:W-:Y:S01]  /*5850*/  @!P4 R2UR UR7, R21 ;  /* 0x000000001507c2ca */ /* 0x000fe200000e0000 */
[----:B------:R-:W-:Y:S01]  /*5860*/  VOTEU.ALL UP1, P4 ;  /* 0x0000000000ff7886 */ /* 0x000fe20002020000 */
[----:B------:R-:W-:Y:S01]  /*5870*/  UMOV UR9, UR25 ;  /* 0x0000001900097c82 */ /* 0x000fe20008000000 */
[----:B------:R-:W-:Y:S01]  /*5880*/  UMOV UR11, UR43 ;  /* 0x0000002b000b7c82 */ /* 0x000fe20008000000 */
[----:B------:R-:W-:Y:S01]  /*5890*/  UMOV UR12, UR60 ;  /* 0x0000003c000c7c82 */ /* 0x000fe20008000000 */
[----:B------:R-:W-:Y:S08]  /*58a0*/  UPRMT UR5, UR54, 0x654, UR25 ;  /* 0x0000065436057896 */ /* 0x000ff00008000019 */
[----:B------:R1:W-:Y:S01]  /*58b0*/  @!UP2 UTMALDG.3D [UR24], [UR6], desc[UR16] ;  /* 0x000010180600a5b4 */ /* 0x0003e20008011000 */
[----:B--2---:R-:W-:Y:S01]  /*58c0*/  @!P1 ISETP.NE.AND P2, PT, R3, 0x1, PT ;  /* 0x000000010300980c */ /* 0x004fe20003f45270 */
[C---:B----4-:R-:W-:Y:S01]  /*58d0*/  @!P1 IMAD.HI.U32 R14, R13.reuse, R14, RZ ;  /* 0x0000000e0d0e9227 */ /* 0x050fe200078e00ff */
[----:B-----5:R-:W-:Y:S01]  /*58e0*/  @!P1 ISETP.NE.AND P0, PT, R10, 0x1, PT ;  /* 0x000000010a00980c */ /* 0x020fe20003f05270 */
[----:B------:R2:W-:Y:S01]  /*58f0*/  @!UP1 UTMALDG.3D [UR8], [UR6], desc[UR16] ;  /* 0x00001008060095b4 */ /* 0x0005e20008011000 */
[----:B------:R2:W-:Y:S01]  /*5900*/  @!P4 SYNCS.ARRIVE.TRANS64.RED.A0TR RZ, [UR4+0x40], R20 ;  /* 0x00004014ffffc9a7 */ /* 0x0005e20008300404 */
[C---:B------:R-:W-:Y:S01]  /*5910*/  @!P1 IMAD.HI.U32 R11, R8.reuse, R11, RZ ;  /* 0x0000000b080b9227 */ /* 0x040fe200078e00ff */
[----:B------:R-:W-:Y:S04]  /*5920*/  @!P1 SHF.R.U32.HI R14, RZ, R15, R14 ;  /* 0x0000000fff0e9219 */ /* 0x000fe8000001160e */
[----:B-1----:R-:W-:Y:S02]  /*5930*/  @!P1 SHF.R.U32.HI R9, RZ, R0, R11 ;  /* 0x00000000ff099219 */ /* 0x002fe4000001160b */
[----:B------:R-:W-:Y:S02]  /*5940*/  @!P1 SEL R14, R13, R14, !P2 ;  /* 0x0000000e0d0e9207 */ /* 0x000fe40005000000 */
[----:B------:R-:W-:Y:S05]  /*5950*/  @!P1 SEL R9, R8, R9, !P0 ;  /* 0x0000000908099207 */ /* 0x000fea0004000000 */
[----:B------:R-:W-:Y:S01]  /*5960*/  @!P1 IMAD.IADD R0, R9, 0x1, -R14 ;  /* 0x0000000109009824 */ /* 0x000fe200078e0a0e */
[----:B------:R-:W-:Y:S01]  /*5970*/  SYNCS.ARRIVE.TRANS64.RED.A1T0 RZ, [UR5], RZ ;  /* 0x000000ffffff79a7 */ /* 0x000fe20008100405 */
[----:B------:R-:W-:Y:S02]  /*5980*/  @!P1 IMAD.IADD R9, R14, 0x1, -R9 ;  /* 0x000000010e099824 */ /* 0x000fe400078e0a09 */
[----:B------:R-:W-:Y:S02]  /*5990*/  @!P1 IMAD R13, R0, R3, R13 ;  /* 0x00000003000d9224 */ /* 0x000fe400078e020d */
[----:B------:R-:W-:Y:S01]  /*59a0*/  @!P1 IMAD R8, R9, R10, R8 ;  /* 0x0000000a09089224 */ /* 0x000fe200078e0208 */
[----:B------:R-:W1:Y:S02]  /*59b0*/  SYNCS.PHASECHK.TRANS64.TRYWAIT P5, [UR4+0x68], R12 ;  /* 0x0000680cff0075a7 */ /* 0x000e6400080a1104 */
[----:B-12---:R-:W-:Y:S05]  /*59c0*/  @!P5 BRA `(.L_x_98) ;  /* 0x000000440038d947 */ /* 0x006fea0003800000 */
.L_x_189:
[----:B-1----:R-:W-:Y:S01]  /*59d0*/  @!P4 IADD3 R3, P0, PT, R36, 0x580, RZ ;  /* 0x000005802403c810 */ /* 0x002fe20007f1e0ff */
[----:B------:R-:W-:Y:S01]  /*59e0*/  VOTEU.ALL UP1, P4 ;  /* 0x0000000000ff7886 */ /* 0x000fe20002020000 */
[----:B------:R-:W-:Y:S01]  /*59f0*/  VOTEU.ALL UP2, P4 ;  /* 0x0000000000ff7886 */ /* 0x000fe20002040000 */
[----:B------:R-:W-:Y:S01]  /*5a00*/  UMOV UR22, 0x0 ;  /* 0x0000000000167882 */ /* 0x000fe20000000000 */
[----:B------:R-:W-:Y:S01]  /*5a10*/  @!P4 R2UR UR6, R3 ;  /* 0x000000000306c2ca */ /* 0x000fe200000e0000 */
[----:B------:R-:W-:Y:S01]  /*5a20*/  @!P4 IMAD.X R0, RZ, RZ, R37, P0 ;  /* 0x000000ffff00c224 */ /* 0x000fe200000e0625 */
[----:B------:R-:W-:Y:S01]  /*5a30*/  @!UP1 UIADD3 UR17, UPT, UPT, UR4, 0x48, URZ ;  /* 0x0000004804119890 */ /* 0x000fe2000fffe0ff */
[----:B------:R-:W-:Y:S01]  /*5a40*/  ISETP.NE.AND P0, PT, R27, 0x2, PT ;  /* 0x000000021b00780c */ /* 0x000fe20003f05270 */
[----:B------:R-:W-:Y:S01]  /*5a50*/  @!UP1 UIADD3 UR18, UPT, UPT, UR42, 0x30, URZ ;  /* 0x000000302a129890 */ /* 0x000fe2000fffe0ff */
[----:B------:R-:W-:Y:S01]  /*5a60*/  LOP3.LUT R32, R32, 0x1, RZ, 0x3c, !PT ;  /* 0x0000000120207812 */ /* 0x000fe200078e3cff */
[----:B------:R-:W-:Y:S01]  /*5a70*/  @!UP1 UIADD3 UR16, UPT, UPT, UR4, 0x6200, URZ ;  /* 0x0000620004109890 */ /* 0x000fe2000fffe0ff */
[----:B------:R-:W-:Y:S01]  /*5a80*/  @!P4 R2UR UR5, R0 ;  /* 0x000000000005c2ca */ /* 0x000fe200000e0000 */
[----:B------:R-:W-:Y:S01]  /*5a90*/  UMOV UR23, 0x10000000 ;  /* 0x1000000000177882 */ /* 0x000fe20000000000 */
[----:B------:R-:W-:Y:S01]  /*5aa0*/  UMOV UR19, UR43 ;  /* 0x0000002b00137c82 */ /* 0x000fe20008000000 */
[----:B------:R-:W-:Y:S01]  /*5ab0*/  UMOV UR20, UR60 ;  /* 0x0000003c00147c82 */ /* 0x000fe20008000000 */
[----:B------:R-:W-:Y:S01]  /*5ac0*/  @!UP1 UIADD3 UR10, UPT, UPT, UR42, 0x70, URZ ;  /* 0x000000702a0a9890 */ /* 0x000fe2000fffe0ff */
[----:B------:R-:W-:Y:S01]  /*5ad0*/  SEL R0, RZ, 0x1, P0 ;  /* 0x00000001ff007807 */ /* 0x000fe20000000000 */
[----:B------:R-:W-:Y:S01]  /*5ae0*/  IMAD.U32 R10, RZ, RZ, UR6 ;  /* 0x00000006ff0a7e24 */ /* 0x000fe2000f8e00ff */
[----:B------:R-:W-:Y:S01]  /*5af0*/  @!UP1 UIADD3 UR8, UPT, UPT, UR4, 0x7200, URZ ;  /* 0x0000720004089890 */ /* 0x000fe2000fffe0ff */
[----:B------:R-:W-:Y:S01]  /*5b00*/  IMAD.IADD R20, R8, 0x1, R66 ;  /* 0x0000000108147824 */ /* 0x000fe200078e0242 */
[----:B------:R-:W-:Y:S01]  /*5b10*/  VOTEU.ALL UP1, P4 ;  /* 0x0000000000ff7886 */ /* 0x000fe20002020000 */
[----:B------:R-:W-:Y:S01]  /*5b20*/  UMOV UR11, UR43 ;  /* 0x0000002b000b7c82 */ /* 0x000fe20008000000 */
[----:B------:R-:W-:Y:S01]  /*5b30*/  @!P4 R2UR UR6, R10 ;  /* 0x000000000a06c2ca */ /* 0x000fe200000e0000 */
[----:B------:R-:W-:Y:S01]  /*5b40*/  UMOV UR12, UR60 ;  /* 0x0000003c000c7c82 */ /* 0x000fe20008000000 */
[----:B------:R-:W-:Y:S01]  /*5b50*/  IMAD.U32 R11, RZ, RZ, UR5 ;  /* 0x00000005ff0b7e24 */ /* 0x000fe2000f8e00ff */
[----:B------:R-:W-:Y:S01]  /*5b60*/  UMOV UR9, UR17 ;  /* 0x0000001100097c82 */ /* 0x000fe20008000000 */
[----:B------:R-:W-:Y:S01]  /*5b70*/  @P3 R2UR UR60, R24 ;  /* 0x00000000183c32ca */ /* 0x000fe200000e0000 */
[----:B------:R-:W-:Y:S01]  /*5b80*/  IMAD.IADD R21, R13, 0x1, R68 ;  /* 0x000000010d157824 */ /* 0x000fe200078e0244 */
[----:B------:R-:W-:Y:S02]  /*5b90*/  LOP3.LUT R25, R25, R0, RZ, 0x3c, !PT ;  /* 0x0000000019197212 */ /* 0x000fe400078e3cff */
[----:B------:R-:W-:Y:S02]  /*5ba0*/  @!P4 R2UR UR7, R11 ;  /* 0x000000000b07c2ca */ /* 0x000fe400000e0000 */
[----:B------:R-:W-:Y:S11]  /*5bb0*/  SEL R27, R27, RZ, P0 ;  /* 0x000000ff1b1b7207 */ /* 0x000ff60000000000 */
[----:B------:R4:W-:Y:S01]  /*5bc0*/  @!UP2 UTMALDG.3D [UR16], [UR6], desc[UR22] ;  /* 0x000016100600a5b4 */ /* 0x0009e20008011000 */
[----:B------:R4:W-:Y:S01]  /*5bd0*/  @!UP1 UTMALDG.3D [UR8], [UR6], desc[UR22] ;  /* 0x00001608060095b4 */ /* 0x0009e20008011000 */
[----:B------:R4:W-:Y:S01]  /*5be0*/  @!P4 SYNCS.ARRIVE.TRANS64.RED.A0TR RZ, [UR4+0x48], R23 ;  /* 0x00004817ffffc9a7 */ /* 0x0009e20008300404 */
[----:B------:R-:W-:Y:S01]  /*5bf0*/  UPLOP3.LUT UP1, UPT, UPT, UPT, UPT, 0x80, 0x8 ;  /* 0x000000000008789c */ /* 0x000fe20003f2f070 */
[----:B------:R-:W-:Y:S01]  /*5c00*/  SYNCS.ARRIVE.TRANS64.RED.A1T0 RZ, [UR13], RZ ;  /* 0x000000ffffff79a7 */ /* 0x000fe2000810040d */
[----:B------:R-:W-:Y:S09]  /*5c10*/  @P3 BRA `(.L_x_99) ;  /* 0xfffffff0002c3947 */ /* 0x000ff2000383ffff */
[----:B------:R-:W-:-:S04]  /*5c20*/  SHF.L.U32 R3, R32, 0x1f, RZ ;  /* 0x0000001f20037819 */ /* 0x000fc800000006ff */
[----:B------:R-:W1:Y:S02]  /*5c30*/  SYNCS.PHASECHK.TRANS64.TRYWAIT P0, [UR4+0x50], R3 ;  /* 0x00005003ff0075a7 */ /* 0x000e640008001104 */
[----:B-1----:R-:W-:Y:S05]  /*5c40*/  @!P0 BRA `(.L_x_100) ;  /* 0x0000004000b08947 */ /* 0x002fea0003800000 */
.L_x_191:
[----:B------:R-:W2:Y:S02]  /*5c50*/  SYNCS.PHASECHK.TRANS64.TRYWAIT P0, [UR4+0x58], R3 ;  /* 0x00005803ff0075a7 */ /* 0x000ea40008001104 */
[----:B--2---:R-:W-:Y:S05]  /*5c60*/  @!P0 BRA `(.L_x_101) ;  /* 0x0000004000c08947 */ /* 0x004fea0003800000 */
.L_x_193:
[----:B------:R-:W2:Y:S02]  /*5c70*/  SYNCS.PHASECHK.TRANS64.TRYWAIT P0, [UR4+0x60], R3 ;  /* 0x00006003ff0075a7 */ /* 0x000ea40008001104 */
[----:B--2---:R-:W-:Y:S05]  /*5c80*/  @!P0 BRA `(.L_x_102) ;  /* 0x0000004000d08947 */ /* 0x004fea0003800000 */
.L_x_195:
[----:B-1----:R-:W-:-:S07]  /*5c90*/  MOV R0, UR4 ;  /* 0x0000000400007c02 */ /* 0x002fce0008000f00 */
.L_x_103:
[----:B-1----:R-:W-:-:S04]  /*5ca0*/  SHF.L.U32 R3, R32, 0x1f, RZ ;  /* 0x0000001f20037819 */ /* 0x002fc800000006ff */
[----:B------:R1:W2:Y:S03]  /*5cb0*/  SYNCS.PHASECHK.TRANS64.TRYWAIT P0, [R0+URZ+0x68], R3 ;  /* 0x00006803000075a7 */ /* 0x0002a600080011ff */
[----:B--2---:R-:W-:Y:S05]  /*5cc0*/  @!P0 NANOSLEEP.SYNCS 0x989680 ;  /* 0x009896800000895d */ /* 0x004fea0003900000 */
[----:B------:R-:W2:Y:S02]  /*5cd0*/  @!P0 SYNCS.PHASECHK.TRANS64 P0, [R0+URZ+0x68], R3 ;  /* 0x00006803000085a7 */ /* 0x000ea400080010ff */
[----:B--2-4-:R-:W-:Y:S05]  /*5ce0*/  @P0 EXIT ;  /* 0x000000000000094d */ /* 0x014fea0003800000 */
[----:B------:R-:W-:Y:S05]  /*5cf0*/  BRA `(.L_x_103) ;  /* 0xfffffffc00e87947 */ /* 0x000fea000383ffff */
.L_x_88:
[----:B------:R-:W-:-:S06]  /*5d00*/  UISETP.GE.AND UP1, UPT, UR10, 0x4, UPT ;  /* 0x000000040a00788c */ /* 0x000fcc000bf26270 */
[----:B------:R-:W-:-:S13]  /*5d10*/  PLOP3.LUT P0, PT, PT, PT, UP1, 0x80, 0x8 ;  /* 0x000000000008781c */ /* 0x000fda0003f0f018 */
[----:B------:R-:W-:Y:S05]  /*5d20*/  @!P0 EXIT ;  /* 0x000000000000894d */ /* 0x000fea0003800000 */
[----:B------:R-:W-:Y:S01]  /*5d30*/  BAR.SYNC.DEFER_BLOCKING 0x6, 0xa0 ;  /* 0x0182800000007b1d */ /* 0x000fe20000010000 */
[C---:B------:R-:W-:Y:S01]  /*5d40*/  IMAD.SHL.U32 R4, R81.reuse, 0x10, RZ ;  /* 0x0000001051047824 */ /* 0x040fe200078e00ff */
[C---:B------:R-:W-:Y:S01]  /*5d50*/  SHF.L.U32 R2, R72.reuse, 0x15, RZ ;  /* 0x0000001548027819 */ /* 0x040fe200000006ff */
[----:B------:R-:W-:Y:S01]  /*5d60*/  IMAD.SHL.U32 R5, R72, 0x200, RZ ;  /* 0x0000020048057824 */ /* 0x000fe200078e00ff */
[C---:B------:R-:W-:Y:S01]  /*5d70*/  LOP3.LUT R82, R81.reuse, 0x60, RZ, 0xc0, !PT ;  /* 0x0000006051527812 */ /* 0x040fe200078ec0ff */
[C---:B------:R-:W-:Y:S01]  /*5d80*/  IMAD.SHL.U32 R3, R81.reuse, 0x2, RZ ;  /* 0x0000000251037824 */ /* 0x040fe200078e00ff */
[----:B------:R-:W-:Y:S02]  /*5d90*/  UMOV UR36, 0x400 ;  /* 0x0000040000247882 */ /* 0x000fe40000000000 */
[----:B------:R-:W1:Y:S01]  /*5da0*/  LDC R71, c[0x0][0x370] ;  /* 0x0000dc00ff477b82 */ /* 0x000e620000000800 */
[----:B------:R-:W-:Y:S01]  /*5db0*/  ULEA UR36, UR54, UR36, 0x18 ;  /* 0x0000002436247291 */ /* 0x000fe2000f8ec0ff */
[C---:B------:R-:W-:Y:S01]  /*5dc0*/  LOP3.LUT R80, R4.reuse, 0x590, RZ, 0xc0, !PT ;  /* 0x0000059004507812 */ /* 0x040fe200078ec0ff */
[C---:B------:R-:W-:Y:S01]  /*5dd0*/  IMAD.U32 R33, R81.reuse, 0x10000, RZ ;  /* 0x0001000051217824 */ /* 0x040fe200078e00ff */
[----:B------:R-:W-:Y:S01]  /*5de0*/  LOP3.LUT R4, R4, 0x60, RZ, 0xc0, !PT ;  /* 0x0000006004047812 */ /* 0x000fe200078ec0ff */
[----:B------:R-:W-:Y:S01]  /*5df0*/  UIADD3 UR4, UPT, UPT, UR36, 0x200, URZ ;  /* 0x0000020024047890 */ /* 0x000fe2000fffe0ff */
[----:B------:R-:W-:Y:S01]  /*5e00*/  LOP3.LUT R80, R80, 0x200, R5, 0xf8, !PT ;  /* 0x0000020050507812 */ /* 0x000fe200078ef805 */
[----:B------:R-:W-:Y:S01]  /*5e10*/  HFMA2 R30, -RZ, RZ, 0, 0 ;  /* 0x00000000ff1e7431 */ /* 0x000fe200000001ff */
[----:B------:R-:W2:Y:S01]  /*5e20*/  LDC R28, c[0x0][0xb0c] ;  /* 0x0002c300ff1c7b82 */ /* 0x000ea20000000800 */
[----:B------:R-:W-:Y:S01]  /*5e30*/  LOP3.LUT R3, R4, 0xc, R3, 0xf8, !PT ;  /* 0x0000000c04037812 */ /* 0x000fe200078ef803 */
[----:B------:R-:W-:Y:S01]  /*5e40*/  IMAD.MOV.U32 R77, RZ, RZ, 0x1 ;  /* 0x00000001ff4d7424 */ /* 0x000fe200078e00ff */
[----:B------:R-:W-:Y:S01]  /*5e50*/  LOP3.LUT R2, R2, 0x200000, RZ, 0xc0, !PT ;  /* 0x0020000002027812 */ /* 0x000fe200078ec0ff */
[----:B------:R-:W-:Y:S01]  /*5e60*/  IMAD.MOV.U32 R76, RZ, RZ, RZ ;  /* 0x000000ffff4c7224 */ /* 0x000fe200078e00ff */
[----:B------:R-:W-:Y:S01]  /*5e70*/  LOP3.LUT R80, R80, R3, RZ, 0xfc, !PT ;  /* 0x0000000350507212 */ /* 0x000fe200078efcff */
[----:B------:R-:W-:Y:S01]  /*5e80*/  IMAD.MOV.U32 R85, RZ, RZ, RZ ;  /* 0x000000ffff557224 */ /* 0x000fe200078e00ff */
[----:B------:R-:W-:Y:S01]  /*5e90*/  MOV R73, UR4 ;  /* 0x0000000400497c02 */ /* 0x000fe20008000f00 */
[----:B------:R-:W3:Y:S01]  /*5ea0*/  LDC R69, c[0x0][0xb20] ;  /* 0x0002c800ff457b82 */ /* 0x000ee20000000800 */
[----:B------:R-:W4:Y:S01]  /*5eb0*/  LDS R0, [UR36+0x130] ;  /* 0x00013024ff007984 */ /* 0x000f220008000800 */
[C---:B------:R-:W-:Y:S01]  /*5ec0*/  LOP3.LUT R79, R81.reuse, 0x2, RZ, 0xc0, !PT ;  /* 0x00000002514f7812 */ /* 0x040fe200078ec0ff */
[----:B------:R-:W1:Y:S01]  /*5ed0*/  LDCU.64 UR48, c[0x0][0x348] ;  /* 0x00006900ff3077ac */ /* 0x000e620008000a00 */
[----:B------:R-:W-:Y:S01]  /*5ee0*/  LOP3.LUT R33, R2, 0x400000, R33, 0xf8, !PT ;  /* 0x0040000002217812 */ /* 0x000fe200078ef821 */
[----:B------:R-:W-:Y:S01]  /*5ef0*/  IMAD R80, R80, 0x4, R73 ;  /* 0x0000000450507824 */ /* 0x000fe200078e0249 */
[----:B------:R-:W-:Y:S01]  /*5f00*/  LOP3.LUT R81, R81, 0x4, RZ, 0xc0, !PT ;  /* 0x0000000451517812 */ /* 0x000fe200078ec0ff */
[----:B------:R-:W1:Y:S01]  /*5f10*/  LDCU.64 UR44, c[0x0][0x888] ;  /* 0x00011100ff2c77ac */ /* 0x000e620008000a00 */
[----:B------:R-:W1:Y:S01]  /*5f20*/  LDC R27, c[0x0][0xb30] ;  /* 0x0002cc00ff1b7b82 */ /* 0x000e620000000800 */
[----:B------:R-:W-:Y:S01]  /*5f30*/  MOV R75, RZ ;  /* 0x000000ff004b7202 */ /* 0x000fe20000000f00 */
[--C-:B------:R-:W-:Y:S01]  /*5f40*/  IMAD R79, R79, -0x10, R80.reuse ;  /* 0xfffffff04f4f7824 */ /* 0x100fe200078e0250 */
[----:B------:R-:W1:Y:S01]  /*5f50*/  LDCU.64 UR46, c[0x0][0x890] ;  /* 0x00011200ff2e77ac */ /* 0x000e620008000a00 */
[----:B------:R-:W-:Y:S01]  /*5f60*/  IMAD R78, R81, -0x10, R80 ;  /* 0xfffffff0514e7824 */ /* 0x000fe200078e0250 */
[----:B------:R-:W-:-:S03]  /*5f70*/  UMOV UR39, URZ ;  /* 0x000000ff00277c82 */ /* 0x000fc60008000000 */
[----:B------:R-:W1:Y:S01]  /*5f80*/  LDC.64 R64, c[0x0][0xb10] ;  /* 0x0002c400ff407b82 */ /* 0x000e620000000a00 */
[----:B------:R-:W-:-:S07]  /*5f90*/  UMOV UR37, URZ ;  /* 0x000000ff00257c82 */ /* 0x000fce0008000000 */
[----:B------:R-:W1:Y:S08]  /*5fa0*/  LDC.64 R24, c[0x0][0xb18] ;  /* 0x0002c600ff187b82 */ /* 0x000e700000000a00 */
[----:B------:R-:W1:Y:S08]  /*5fb0*/  LDC.64 R22, c[0x0][0xb28] ;  /* 0x0002ca00ff167b82 */ /* 0x000e700000000a00 */
[----:B------:R-:W1:Y:S01]  /*5fc0*/  LDC.64 R62, c[0x0][0x8b0] ;  /* 0x00022c00ff3e7b82 */ /* 0x000e620000000a00 */
[----:B----4-:R-:W-:-:S07]  /*5fd0*/  IMAD.IADD R33, R0, 0x1, R33 ;  /* 0x0000000100217824 */ /* 0x010fce00078e0221 */
[----:B------:R-:W4:Y:S08]  /*5fe0*/  LDC.64 R60, c[0x0][0x8a8] ;  /* 0x00022a00ff3c7b82 */ /* 0x000f300000000a00 */
[----:B--23--:R-:W1:Y:S02]  /*5ff0*/  LDC R70, c[0x0][0x374] ;  /* 0x0000dd00ff467b82 */ /* 0x00ce640000000800 */
.L_x_147:
[----:B------:R-:W-:Y:S02]  /*6000*/  LEA R0, R85, UR36, 0x3 ;  /* 0x0000002455007c11 */ /* 0x000fe4000f8e18ff */
[----:B------:R-:W-:Y:S02]  /*6010*/  SHF.L.U32 R3, R75, 0x1f, RZ ;  /* 0x0000001f4b037819 */ /* 0x000fe400000006ff */
[----:B-1----:R-:W-:Y:S02]  /*6020*/  LEA R16, R85, UR36, 0x4 ;  /* 0x0000002455107c11 */ /* 0x002fe4000f8e20ff */
[----:B------:R-:W2:Y:S02]  /*6030*/  SYNCS.PHASECHK.TRANS64.TRYWAIT P0, [R0+URZ+0x80], R3 ;  /* 0x00008003000075a7 */ /* 0x000ea400080011ff */
[----:B--23--:R-:W-:Y:S05]  /*6040*/  @!P0 BRA `(.L_x_104) ;  /* 0x0000003c00f88947 */ /* 0x00cfea0003800000 */
.L_x_196:
[----:B------:R-:W3:Y:S01]  /*6050*/  LDC.64 R12, c[0x0][0xb10] ;  /* 0x0002c400ff0c7b82 */ /* 0x000ee20000000a00 */
[----:B------:R-:W4:Y:S01]  /*6060*/  LDS.128 R16, [R16+0x110] ;  /* 0x0001100010107984 */ /* 0x000f220000000c00 */
[----:B-1----:R-:W-:Y:S01]  /*6070*/  ISETP.NE.AND P1, PT, R27, 0x1, PT ;  /* 0x000000011b00780c */ /* 0x002fe20003f25270 */
[----:B--2---:R-:W-:Y:S01]  /*6080*/  VIADD R0, R0, 0x90 ;  /* 0x0000009000007836 */ /* 0x004fe20000000000 */
[----:B------:R-:W-:Y:S04]  /*6090*/  ISETP.GE.AND P0, PT, R26, 0x1, PT ;  /* 0x000000011a00780c */ /* 0x000fe80003f06270 */
[----:B------:R-:W1:Y:S01]  /*60a0*/  LDC.64 R10, c[0x0][0xb18] ;  /* 0x0002c600ff0a7b82 */ /* 0x000e620000000a00 */
[----:B------:R-:W-:Y:S01]  /*60b0*/  PRMT R0, RZ, 0x654, R0 ;  /* 0x00000654ff007816 */ /* 0x000fe20000000000 */
[----:B------:R-:W-:Y:S01]  /*60c0*/  @!PT LDS RZ, [RZ] ;  /* 0x00000000fffff984 */ /* 0x000fe20000000800 */
[----:B------:R-:W-:Y:S01]  /*60d0*/  @!PT LDS RZ, [RZ] ;  /* 0x00000000fffff984 */ /* 0x000fe20000000800 */
[----:B------:R-:W-:Y:S01]  /*60e0*/  @!PT LDS RZ, [RZ] ;  /* 0x00000000fffff984 */ /* 0x000fe20000000800 */
[----:B------:R-:W-:Y:S01]  /*60f0*/  @!PT LDS RZ, [RZ] ;  /* 0x00000000fffff984 */ /* 0x000fe20000000800 */
[----:B------:R2:W-:Y:S06]  /*6100*/  MEMBAR.ALL.CTA ;  /* 0x0000000000007992 */ /* 0x0005ec0000008000 */
[----:B--2---:R-:W2:Y:S01]  /*6110*/  FENCE.VIEW.ASYNC.S ;  /* 0x00000000000073c6 */ /* 0x004ea20000000000 */
[----:B------:R-:W1:Y:S08]  /*6120*/  @!P1 LDC R14, c[0x0][0xb20] ;  /* 0x0002c800ff0e9b82 */ /* 0x000e700000000800 */
[----:B------:R-:W1:Y:S01]  /*6130*/  @!P1 LDC R9, c[0x0][0xb0c] ;  /* 0x0002c300ff099b82 */ /* 0x000e620000000800 */
[----:B--2---:R2:W-:Y:S01]  /*6140*/  SYNCS.ARRIVE.TRANS64.RED.A1T0 RZ, [R0+URZ], RZ ;  /* 0x000000ff00ff79a7 */ /* 0x0045e200081004ff */
[----:B----4-:R-:W-:Y:S04]  /*6150*/  LOP3.LUT P4, RZ, R18, 0x1, RZ, 0xc0, !PT ;  /* 0x0000000112ff7812 */ /* 0x010fe8000788c0ff */
[----:B------:R-:W-:Y:S09]  /*6160*/  P2R R83, PR, RZ, 0x10 ;  /* 0x00000010ff537803 */ /* 0x000ff20000000000 */
[----:B------:R-:W-:Y:S02]  /*6170*/  @P4 MOV R31, R16 ;  /* 0x00000010001f4202 */ /* 0x000fe40000000f00 */
[----:B------:R-:W-:Y:S01]  /*6180*/  @P4 LOP3.LUT R29, R17, 0xffff, RZ, 0xc0, !PT ;  /* 0x0000ffff111d4812 */ /* 0x000fe200078ec0ff */
[----:B--23--:R-:W-:Y:S06]  /*6190*/  @!P0 BRA `(.L_x_105) ;  /* 0x0000000000a48947 */ /* 0x00cfec0003800000 */
[----:B------:R-:W-:Y:S01]  /*61a0*/  IMAD.HI.U32 R36, R70, R25, RZ ;  /* 0x0000001946247227 */ /* 0x000fe200078e00ff */
[----:B------:R-:W-:Y:S02]  /*61b0*/  ISETP.NE.AND P0, PT, R24, 0x1, PT ;  /* 0x000000011800780c */ /* 0x000fe40003f05270 */
[----:B------:R-:W-:Y:S01]  /*61c0*/  ISETP.NE.AND P2, PT, R26, 0x1, PT ;  /* 0x000000011a00780c */ /* 0x000fe20003f45270 */
[-C--:B------:R-:W-:Y:S01]  /*61d0*/  IMAD.HI.U32 R34, R71, R64.reuse, RZ ;  /* 0x0000004047227227 */ /* 0x080fe200078e00ff */
[----:B------:R-:W-:Y:S02]  /*61e0*/  SHF.R.U32.HI R37, RZ, R69, R36 ;  /* 0x00000045ff257219 */ /* 0x000fe40000011624 */
[----:B------:R-:W-:Y:S01]  /*61f0*/  ISETP.NE.AND P3, PT, R28, 0x1, PT ;  /* 0x000000011c00780c */ /* 0x000fe20003f65270 */
[----:B------:R-:W-:Y:S01]  /*6200*/  IMAD.HI.U32 R40, R29, R25, RZ ;  /* 0x000000191d287227 */ /* 0x000fe200078e00ff */
[----:B------:R-:W-:Y:S02]  /*6210*/  SHF.R.U32.HI R34, RZ, R65, R34 ;  /* 0x00000041ff227219 */ /* 0x000fe40000011622 */
[----:B------:R-:W-:Y:S01]  /*6220*/  SEL R3, R70, R37, !P0 ;  /* 0x0000002546037207 */ /* 0x000fe20004000000 */
[----:B------:R-:W-:Y:S01]  /*6230*/  IMAD.HI.U32 R38, R31, R64, RZ ;  /* 0x000000401f267227 */ /* 0x000fe200078e00ff */
[----:B------:R-:W-:Y:S03]  /*6240*/  SEL R7, R71, R34, !P3 ;  /* 0x0000002247077207 */ /* 0x000fe60005800000 */
[-C--:B------:R-:W-:Y:S01]  /*6250*/  IMAD.HI.U32 R34, R3, R22.reuse, RZ ;  /* 0x0000001603227227 */ /* 0x080fe200078e00ff */
[----:B------:R-:W-:Y:S03]  /*6260*/  SHF.R.U32.HI R38, RZ, R65, R38 ;  /* 0x00000041ff267219 */ /* 0x000fe60000011626 */
[----:B------:R-:W-:Y:S01]  /*6270*/  IMAD.HI.U32 R36, R7, R22, RZ ;  /* 0x0000001607247227 */ /* 0x000fe200078e00ff */
[----:B------:R-:W-:Y:S02]  /*6280*/  @P2 SHF.R.U32.HI R3, RZ, R23, R34 ;  /* 0x00000017ff032219 */ /* 0x000fe40000011622 */
[----:B------:R-:W-:Y:S02]  /*6290*/  SHF.R.U32.HI R34, RZ, R69, R40 ;  /* 0x00000045ff227219 */ /* 0x000fe40000011628 */
[----:B------:R-:W-:Y:S01]  /*62a0*/  @P2 SHF.R.U32.HI R7, RZ, R23, R36 ;  /* 0x00000017ff072219 */ /* 0x000fe20000011624 */
[C---:B------:R-:W-:Y:S01]  /*62b0*/  IMAD R2, R26.reuse, R3, RZ ;  /* 0x000000031a027224 */ /* 0x040fe200078e02ff */
[----:B------:R-:W-:Y:S02]  /*62c0*/  SEL R5, R29, R34, !P0 ;  /* 0x000000221d057207 */ /* 0x000fe40004000000 */
[----:B------:R-:W-:Y:S01]  /*62d0*/  SEL R3, R31, R38, !P3 ;  /* 0x000000261f037207 */ /* 0x000fe20005800000 */
[----:B------:R-:W-:Y:S01]  /*62e0*/  IMAD R4, R26, R7, RZ ;  /* 0x000000071a047224 */ /* 0x000fe200078e02ff */
[C---:B------:R-:W-:Y:S01]  /*62f0*/  ISETP.GE.AND P0, PT, R5.reuse, R2, PT ;  /* 0x000000020500720c */ /* 0x040fe20003f06270 */
[----:B------:R-:W-:Y:S03]  /*6300*/  IMAD.HI.U32 R6, R5, R22, RZ ;  /* 0x0000001605067227 */ /* 0x000fe600078e00ff */
[----:B------:R-:W-:Y:S01]  /*6310*/  ISETP.GE.OR P0, PT, R3, R4, P0 ;  /* 0x000000040300720c */ /* 0x000fe20000706670 */
[----:B------:R-:W-:Y:S01]  /*6320*/  IMAD.MOV R4, RZ, RZ, -R3 ;  /* 0x000000ffff047224 */ /* 0x000fe200078e0a03 */
[-C--:B------:R-:W-:Y:S03]  /*6330*/  SHF.R.U32.HI R6, RZ, R23.reuse, R6 ;  /* 0x00000017ff067219 */ /* 0x080fe60000011606 */
[----:B------:R-:W-:Y:S01]  /*6340*/  IMAD R31, R28, R4, R31 ;  /* 0x000000041c1f7224 */ /* 0x000fe200078e021f */
[----:B------:R-:W-:Y:S05]  /*6350*/  SEL R15, R5, R6, !P2 ;  /* 0x00000006050f7207 */ /* 0x000fea0005000000 */
[----:B------:R-:W-:Y:S02]  /*6360*/  IMAD.MOV R6, RZ, RZ, -R15 ;  /* 0x000000ffff067224 */ /* 0x000fe400078e0a0f */
[C---:B------:R-:W-:Y:S04]  /*6370*/  @!P0 IMAD.HI.U32 R2, R3.reuse, R22, RZ ;  /* 0x0000001603028227 */ /* 0x040fe800078e00ff */
[----:B------:R-:W-:Y:S01]  /*6380*/  IMAD R6, R26, R6, R5 ;  /* 0x000000061a067224 */ /* 0x000fe200078e0205 */
[----:B------:R-:W-:Y:S04]  /*6390*/  @!P0 SHF.R.U32.HI R2, RZ, R23, R2 ;  /* 0x00000017ff028219 */ /* 0x000fe80000011602 */
[----:B------:R-:W-:Y:S02]  /*63a0*/  @!P0 SEL R0, R3, R2, !P2 ;  /* 0x0000000203008207 */ /* 0x000fe40005000000 */
[----:B------:R-:W-:Y:S02]  /*63b0*/  IADD3 R2, PT, PT, -R5, RZ, RZ ;  /* 0x000000ff05027210 */ /* 0x000fe40007ffe1ff */
[----:B------:R-:W-:Y:S01]  /*63c0*/  @!P0 IADD3 R8, PT, PT, R15, -R0, RZ ;  /* 0x800000000f088210 */ /* 0x000fe20007ffe0ff */
[----:B------:R-:W-:Y:S02]  /*63d0*/  @!P0 IMAD R0, R7, R6, R0 ;  /* 0x0000000607008224 */ /* 0x000fe400078e0200 */
[----:B------:R-:W-:Y:S02]  /*63e0*/  IMAD R29, R24, R2, R29 ;  /* 0x00000002181d7224 */ /* 0x000fe400078e021d */
[----:B------:R-:W-:Y:S02]  /*63f0*/  @!P0 IMAD R5, R8, R26, R3 ;  /* 0x0000001a08058224 */ /* 0x000fe400078e0203 */
[----:B------:R-:W-:Y:S04]  /*6400*/  @!P0 IMAD.MOV.U32 R3, RZ, RZ, R0 ;  /* 0x000000ffff038224 */ /* 0x000fe800078e0000 */
[----:B------:R-:W-:Y:S02]  /*6410*/  IMAD R31, R3, R28, R31 ;  /* 0x0000001c031f7224 */ /* 0x000fe400078e021f */
[----:B------:R-:W-:Y:S07]  /*6420*/  IMAD R29, R5, R24, R29 ;  /* 0x00000018051d7224 */ /* 0x000fee00078e021d */
.L_x_105:
[----:B-1----:R-:W-:Y:S01]  /*6430*/  @!P1 ISETP.NE.AND P0, PT, R10, 0x1, PT ;  /* 0x000000010a00980c */ /* 0x002fe20003f05270 */
[----:B------:R-:W-:Y:S01]  /*6440*/  @!P1 IMAD.HI.U32 R3, R29, R11, RZ ;  /* 0x0000000b1d039227 */ /* 0x000fe200078e00ff */
[----:B------:R-:W-:Y:S01]  /*6450*/  R2UR UR5, R21 ;  /* 0x00000000150572ca */ /* 0x000fe200000e0000 */
[----:B------:R-:W-:Y:S01]  /*6460*/  BSSY.RECONVERGENT B6, `(.L_x_106) ;  /* 0x0000031000067945 */ /* 0x000fe20003800200 */
[----:B------:R-:W-:Y:S01]  /*6470*/  R2UR UR4, R20 ;  /* 0x00000000140472ca */ /* 0x000fe200000e0000 */
[----:B------:R-:W-:Y:S01]  /*6480*/  @!P1 IMAD.HI.U32 R0, R31, R12, RZ ;  /* 0x0000000c1f009227 */ /* 0x000fe200078e00ff */
[----:B------:R-:W-:Y:S02]  /*6490*/  @!P1 SHF.R.U32.HI R2, RZ, R14, R3 ;  /* 0x0000000eff029219 */ /* 0x000fe40000011603 */
[----:B------:R-:W-:Y:S01]  /*64a0*/  @!P1 ISETP.NE.AND P2, PT, R9, 0x1, PT ;  /* 0x000000010900980c */ /* 0x000fe20003f45270 */
[----:B------:R-:W-:Y:S01]  /*64b0*/  VIADD R85, R85, 0x1 ;  /* 0x0000000155557836 */ /* 0x000fe20000000000 */
[----:B------:R-:W-:Y:S02]  /*64c0*/  @!P1 SEL R2, R29, R2, !P0 ;  /* 0x000000021d029207 */ /* 0x000fe40004000000 */
[----:B------:R-:W-:Y:S02]  /*64d0*/  @!P1 SHF.R.U32.HI R0, RZ, R13, R0 ;  /* 0x0000000dff009219 */ /* 0x000fe40000011600 */
[----:B------:R-:W-:Y:S01]  /*64e0*/  LOP3.LUT P0, RZ, R73, 0x1b0, RZ, 0xc0, !PT ;  /* 0x000001b049ff7812 */ /* 0x000fe2000780c0ff */
[----:B------:R-:W-:Y:S01]  /*64f0*/  USHF.L.U32 UR42, UR5, 0x6, URZ ;  /* 0x00000006052a7899 */ /* 0x000fe200080006ff */
[----:B------:R-:W-:Y:S01]  /*6500*/  @!P1 SEL R3, R31, R0, !P2 ;  /* 0x000000001f039207 */ /* 0x000fe20005000000 */
[----:B------:R-:W-:Y:S01]  /*6510*/  USHF.L.U32 UR41, UR4, 0x7, URZ ;  /* 0x0000000704297899 */ /* 0x000fe200080006ff */
[----:B------:R-:W-:Y:S03]  /*6520*/  @P4 SHF.R.U32.HI R74, RZ, 0x10, R17 ;  /* 0x00000010ff4a4819 */ /* 0x000fe60000011611 */
[----:B------:R-:W-:Y:S02]  /*6530*/  @!P1 IMAD.IADD R0, R2, 0x1, -R3 ;  /* 0x0000000102009824 */ /* 0x000fe400078e0a03 */
[----:B------:R-:W-:Y:S02]  /*6540*/  @!P1 IMAD.IADD R2, R3, 0x1, -R2 ;  /* 0x0000000103029824 */ /* 0x000fe400078e0a02 */
[----:B------:R-:W-:Y:S02]  /*6550*/  @!P1 IMAD R31, R0, R9, R31 ;  /* 0x00000009001f9224 */ /* 0x000fe400078e021f */
[----:B------:R-:W-:Y:S01]  /*6560*/  @!P1 IMAD R29, R2, R10, R29 ;  /* 0x0000000a021d9224 */ /* 0x000fe200078e021d */
[----:B------:R-:W-:Y:S06]  /*6570*/  @!P0 BRA `(.L_x_107) ;  /* 0x00000000007c8947 */ /* 0x000fec0003800000 */
[----:B------:R-:W1:Y:S01]  /*6580*/  LDCU.64 UR8, c[0x4][0x80] ;  /* 0x01001000ff0877ac */ /* 0x000e620008000a00 */
[----:B------:R-:W-:Y:S01]  /*6590*/  MOV R2, 0x0 ;  /* 0x0000000000027802 */ /* 0x000fe20000000f00 */
[----:B------:R-:W-:Y:S02]  /*65a0*/  HFMA2 R12, -RZ, RZ, 0, 5.9604644775390625e-08 ;  /* 0x00000001ff0c7431 */ /* 0x000fe400000001ff */
[----:B------:R-:W-:Y:S01]  /*65b0*/  IMAD.MOV.U32 R8, RZ, RZ, 0x70 ;  /* 0x00000070ff087424 */ /* 0x000fe200078e00ff */
[----:B------:R2:W3:Y:S01]  /*65c0*/  LDC.64 R14, c[0x4][R2] ;  /* 0x01000000020e7b82 */ /* 0x0004e20000000a00 */
[----:B------:R-:W4:Y:S01]  /*65d0*/  LDCU.64 UR6, c[0x4][0x88] ;  /* 0x01001100ff0677ac */ /* 0x000f220008000a00 */
[----:B------:R-:W-:Y:S01]  /*65e0*/  IMAD.MOV.U32 R13, RZ, RZ, RZ ;  /* 0x000000ffff0d7224 */ /* 0x000fe200078e00ff */
[----:B------:R-:W2:Y:S01]  /*65f0*/  LDCU.64 UR4, c[0x4][0x8] ;  /* 0x01000100ff0477ac */ /* 0x000ea20008000a00 */
[----:B-1----:R-:W-:Y:S01]  /*6600*/  MOV R5, UR9 ;  /* 0x0000000900057c02 */ /* 0x002fe20008000f00 */
[----:B------:R-:W-:Y:S01]  /*6610*/  IMAD.U32 R4, RZ, RZ, UR8 ;  /* 0x00000008ff047e24 */ /* 0x000fe2000f8e00ff */
[----:B----4-:R-:W-:Y:S01]  /*6620*/  MOV R7, UR7 ;  /* 0x0000000700077c02 */ /* 0x010fe20008000f00 */
[----:B------:R-:W-:Y:S01]  /*6630*/  IMAD.U32 R6, RZ, RZ, UR6 ;  /* 0x00000006ff067e24 */ /* 0x000fe2000f8e00ff */
[----:B--2---:R-:W-:Y:S01]  /*6640*/  MOV R11, UR5 ;  /* 0x00000005000b7c02 */ /* 0x004fe20008000f00 */
[----:B------:R-:W-:Y:S02]  /*6650*/  IMAD.U32 R10, RZ, RZ, UR4 ;  /* 0x00000004ff0a7e24 */ /* 0x000fe4000f8e00ff */
[----:B------:R-:W-:Y:S07]  /*6660*/  LEPC R20, `(.L_x_108) ;  /* 0x000000001014794e */ /* 0x000fee0000000000 */
[----:B---3-5:R-:W-:Y:S05]  /*6670*/  CALL.ABS.NOINC R14 ;  /* 0x000000000e007343 */ /* 0x028fea0003c00000 */
.L_x_108:
[----:B------:R-:W1:Y:S01]  /*6680*/  LDCU.64 UR8, c[0x4][0x80] ;  /* 0x01001000ff0877ac */ /* 0x000e620008000a00 */
[----:B------:R-:W2:Y:S01]  /*6690*/  LDC.64 R2, c[0x4][R2] ;  /* 0x0100000002027b82 */ /* 0x000ea20000000a00 */
[----:B------:R-:W-:Y:S02]  /*66a0*/  HFMA2 R12, -RZ, RZ, 0, 5.9604644775390625e-08 ;  /* 0x00000001ff0c7431 */ /* 0x000fe400000001ff */
[----:B------:R-:W-:Y:S02]  /*66b0*/  IMAD.MOV.U32 R8, RZ, RZ, 0x70 ;  /* 0x00000070ff087424 */ /* 0x000fe400078e00ff */
[----:B------:R-:W-:Y:S01]  /*66c0*/  IMAD.MOV.U32 R13, RZ, RZ, RZ ;  /* 0x000000ffff0d7224 */ /* 0x000fe200078e00ff */
[----:B------:R-:W3:Y:S01]  /*66d0*/  LDCU.64 UR6, c[0x4][0x88] ;  /* 0x01001100ff0677ac */ /* 0x000ee20008000a00 */
[----:B------:R-:W4:Y:S01]  /*66e0*/  LDCU.64 UR4, c[0x4][0x8] ;  /* 0x01000100ff0477ac */ /* 0x000f220008000a00 */
[----:B-1----:R-:W-:Y:S02]  /*66f0*/  MOV R4, UR8 ;  /* 0x0000000800047c02 */ /* 0x002fe40008000f00 */
[----:B------:R-:W-:Y:S02]  /*6700*/  MOV R5, UR9 ;  /* 0x0000000900057c02 */ /* 0x000fe40008000f00 */
[----:B---3--:R-:W-:Y:S01]  /*6710*/  MOV R7, UR7 ;  /* 0x0000000700077c02 */ /* 0x008fe20008000f00 */
[----:B------:R-:W-:Y:S01]  /*6720*/  IMAD.U32 R6, RZ, RZ, UR6 ;  /* 0x00000006ff067e24 */ /* 0x000fe2000f8e00ff */
[----:B----4-:R-:W-:Y:S01]  /*6730*/  MOV R11, UR5 ;  /* 0x00000005000b7c02 */ /* 0x010fe20008000f00 */
[----:B------:R-:W-:Y:S02]  /*6740*/  IMAD.U32 R10, RZ, RZ, UR4 ;  /* 0x00000004ff0a7e24 */ /* 0x000fe4000f8e00ff */
[----:B------:R-:W-:Y:S07]  /*6750*/  LEPC R20, `(.L_x_107) ;  /* 0x000000001014794e */ /* 0x000fee0000000000 */
[----:B--2---:R-:W-:Y:S05]  /*6760*/  CALL.ABS.NOINC R2 ;  /* 0x0000000002007343 */ /* 0x004fea0003c00000 */
.L_x_107:
[----:B------:R-:W-:Y:S05]  /*6770*/  BSYNC.RECONVERGENT B6 ;  /* 0x0000000000067941 */ /* 0x000fea0003800200 */
.L_x_106:
[----:B------:R-:W-:Y:S01]  /*6780*/  ISETP.NE.U32.AND P4, PT, R62, RZ, PT ;  /* 0x000000ff3e00720c */ /* 0x000fe20003f85070 */
[----:B------:R-:W-:Y:S01]  /*6790*/  UISETP.NE.AND UP2, UPT, UR50, URZ, UPT ;  /* 0x000000ff3200728c */ /* 0x000fe2000bf45270 */
[----:B------:R-:W-:Y:S01]  /*67a0*/  ISETP.NE.U32.AND P2, PT, RZ, UR44, PT ;  /* 0x0000002cff007c0c */ /* 0x000fe2000bf45070 */
[----:B------:R-:W-:Y:S01]  /*67b0*/  UISETP.NE.U32.AND UP1, UPT, UR46, URZ, UPT ;  /* 0x000000ff2e00728c */ /* 0x000fe2000bf25070 */
[----:B------:R-:W-:Y:S01]  /*67c0*/  ISETP.NE.AND.EX P4, PT, R63, RZ, PT, P4 ;  /* 0x000000ff3f00720c */ /* 0x000fe20003f85340 */
[----:B------:R-:W-:Y:S01]  /*67d0*/  UPLOP3.LUT UP0, UPT, UPT, UPT, UPT, 0x40, 0x4 ;  /* 0x000000000004789c */ /* 0x000fe20003f0e870 */
[----:B------:R-:W-:Y:S01]  /*67e0*/  ISETP.NE.AND.EX P2, PT, RZ, UR45, PT, P2 ;  /* 0x0000002dff007c0c */ /* 0x000fe2000bf45320 */
[----:B------:R-:W-:Y:S01]  /*67f0*/  UISETP.NE.AND.EX UP1, UPT, UR47, URZ, UPT, UP1 ;  /* 0x000000ff2f00728c */ /* 0x000fe2000bf25310 */
[----:B------:R-:W-:Y:S04]  /*6800*/  PLOP3.LUT P1, PT, PT, PT, UP2, 0x80, 0x8 ;  /* 0x000000000008781c */ /* 0x000fe80003f2f028 */
[----:B------:R-:W-:Y:S06]  /*6810*/  @UP2 UPLOP3.LUT UP0, UPT, UPT, UPT, UP1, 0x80, 0x8 ;  /* 0x000000000008289c */ /* 0x000fec0003f0f010 */
[----:B------:R-:W-:Y:S01]  /*6820*/  PLOP3.LUT P0, PT, PT, PT, UP0, 0x80, 0x8 ;  /* 0x000000000008781c */ /* 0x000fe20003f0f008 */
[----:B------:R-:W-:Y:S01]  /*6830*/  @!UPT UIADD3 URZ, UPT, UPT, URZ, URZ, URZ ;  /* 0x000000fffffff290 */ /* 0x000fe2000fffe0ff */
[----:B------:R-:W-:Y:S11]  /*6840*/  BRA.U !UP1, `(.L_x_109) ;  /* 0x0000000109387547 */ /* 0x000ff6000b800000 */
[----:B------:R-:W-:Y:S01]  /*6850*/  UISETP.NE.U32.AND UP0, UPT, UR44, URZ, UPT ;  /* 0x000000ff2c00728c */ /* 0x000fe2000bf05070 */
[----:B------:R-:W-:Y:S02]  /*6860*/  HFMA2 R0, -RZ, RZ, 0, 5.9604644775390625e-08 ;  /* 0x00000001ff007431 */ /* 0x000fe400000001ff */
[----:B------:R-:W-:Y:S01]  /*6870*/  IMAD.MOV.U32 R67, RZ, RZ, 0x1 ;  /* 0x00000001ff437424 */ /* 0x000fe200078e00ff */
[----:B------:R-:W-:Y:S06]  /*6880*/  UISETP.NE.AND.EX UP0, UPT, UR45, URZ, UPT, UP0 ;  /* 0x000000ff2d00728c */ /* 0x000fec000bf05300 */
[----:B------:R-:W-:Y:S05]  /*6890*/  PLOP3.LUT P3, PT, PT, PT, UP0, 0x80, 0x8 ;  /* 0x000000000008781c */ /* 0x000fea0003f6f008 */
[----:B------:R-:W1:Y:S01]  /*68a0*/  @UP0 LDCU.64 UR4, c[0x0][0x888] ;  /* 0x00011100ff0407ac */ /* 0x000e620008000a00 */
[----:B------:R-:W-:Y:S07]  /*68b0*/  @UP0 UIMAD UR6, UR60, UR46, URZ ;  /* 0x0000002e3c0602a4 */ /* 0x000fee000f8e02ff */
[----:B------:R-:W-:Y:S01]  /*68c0*/  @!P3 PRMT R67, R0, 0x7610, R67 ;  /* 0x000076100043b816 */ /* 0x000fe20000000043 */
[----:B-1----:R-:W-:Y:S06]  /*68d0*/  @UP0 UIMAD.WIDE UR4, UR6, 0x4, UR4 ;  /* 0x00000004060408a5 */ /* 0x002fec000f8e0204 */
[----:B------:R-:W-:Y:S01]  /*68e0*/  IMAD.U32 R2, RZ, RZ, UR4 ;  /* 0x00000004ff027e24 */ /* 0x000fe2000f8e00ff */
[----:B------:R-:W-:Y:S04]  /*68f0*/  MOV R3, UR5 ;  /* 0x0000000500037c02 */ /* 0x000fe80008000f00 */
[----:B------:R-:W1:Y:S01]  /*6900*/  @!UP0 LDCU UR4, c[0x0][0x880] ;  /* 0x00011000ff0487ac */ /* 0x000e620008000800 */
[----:B-----5:R2:W5:Y:S02]  /*6910*/  @P3 LDG.E R35, desc[UR52][R2.64] ;  /* 0x0000003402233981 */ /* 0x020564000c1e1900 */
[----:B-12---:R-:W-:Y:S02]  /*6920*/  @!P3 IMAD.U32 R35, RZ, RZ, UR4 ;  /* 0x00000004ff23be24 */ /* 0x006fe4000f8e00ff */
.L_x_109:
[----:B------:R-:W-:Y:S05]  /*6930*/  @!P4 BRA `(.L_x_110) ;  /* 0x000000000020c947 */ /* 0x000fea0003800000 */
[----:B------:R-:W-:Y:S04]  /*6940*/  ISETP.NE.U32.AND P3, PT, R60, RZ, PT ;  /* 0x000000ff3c00720c */ /* 0x000fe80003f65070 */
[----:B------:R-:W-:Y:S11]  /*6950*/  ISETP.NE.AND.EX P3, PT, R61, RZ, PT, P3 ;  /* 0x000000ff3d00720c */ /* 0x000ff60003f65330 */
[----:B------:R-:W-:Y:S02]  /*6960*/  @!UPT UIADD3 URZ, UPT, UPT, URZ, URZ, URZ ;  /* 0x000000fffffff290 */ /* 0x000fe4000fffe0ff */
[----:B------:R-:W1:Y:S01]  /*6970*/  @P3 LDC.64 R2, c[0x0][0x8a8] ;  /* 0x00022a00ff023b82 */ /* 0x000e620000000a00 */
[----:B------:R-:W-:Y:S04]  /*6980*/  @P3 IMAD R0, R62, UR60, RZ ;  /* 0x0000003c3e003c24 */ /* 0x000fe8000f8e02ff */
[----:B-1----:R-:W-:Y:S05]  /*6990*/  @P3 IMAD.WIDE R2, R0, 0x4, R2 ;  /* 0x0000000400023825 */ /* 0x002fea00078e0202 */
[----:B-----5:R1:W5:Y:S02]  /*69a0*/  @P3 LDG.E R32, desc[UR52][R2.64] ;  /* 0x0000003402203981 */ /* 0x020364000c1e1900 */
[----:B-1----:R-:W2:Y:S02]  /*69b0*/  @!P3 LDC R32, c[0x0][0x8a0] ;  /* 0x00022800ff20bb82 */ /* 0x002ea40000000800 */
.L_x_110:
[----:B-----5:R-:W-:Y:S01]  /*69c0*/  FSETP.NEU.AND P3, PT, R35, RZ, PT ;  /* 0x000000ff2300720b */ /* 0x020fe20003f6d000 */
[----:B------:R-:W-:Y:S01]  /*69d0*/  BSSY B1, `(.L_x_111) ;  /* 0x0000039000017945 */ /* 0x000fe20003800000 */
[----:B------:R-:W-:Y:S01]  /*69e0*/  SEL R5, RZ, 0xffffffff, P2 ;  /* 0xffffffffff057807 */ /* 0x000fe20001000000 */
[----:B------:R-:W-:Y:S01]  /*69f0*/  IMAD.MOV.U32 R89, RZ, RZ, 0x1 ;  /* 0x00000001ff597424 */ /* 0x000fe200078e00ff */
[----:B------:R-:W-:Y:S01]  /*6a00*/  @P1 LOP3.LUT P2, RZ, R67, 0xff, RZ, 0xc0, !PT ;  /* 0x000000ff43ff1812 */ /* 0x000fe2000784c0ff */
[C---:B------:R-:W-:Y:S01]  /*6a10*/  IMAD R34, R30.reuse, 0x40, R33 ;  /* 0x000000401e227824 */ /* 0x040fe200078e0221 */
[----:B------:R-:W-:Y:S01]  /*6a20*/  @P1 SEL R0, RZ, 0xffffffff, P3 ;  /* 0xffffffffff001807 */ /* 0x000fe20001800000 */
[----:B------:R-:W-:Y:S01]  /*6a30*/  IMAD R86, R81, -0x10, R79 ;  /* 0xfffffff051567824 */ /* 0x000fe200078e024f */
[----:B------:R-:W-:Y:S01]  /*6a40*/  LOP3.LUT R77, R77, 0x1, RZ, 0x3c, !PT ;  /* 0x000000014d4d7812 */ /* 0x000fe200078e3cff */
[----:B------:R-:W-:Y:S01]  /*6a50*/  IMAD.MOV.U32 R43, RZ, RZ, RZ ;  /* 0x000000ffff2b7224 */ /* 0x000fe200078e00ff */
[----:B------:R-:W-:Y:S02]  /*6a60*/  @P0 SEL R0, R5, R0, !P2 ;  /* 0x0000000005000207 */ /* 0x000fe40005000000 */
[----:B------:R-:W-:Y:S02]  /*6a70*/  CS2R R46, SRZ ;  /* 0x00000000002e7805 */ /* 0x000fe4000001ff00 */
[----:B------:R-:W-:Y:S02]  /*6a80*/  LEA R88, R30, UR36, 0x3 ;  /* 0x000000241e587c11 */ /* 0x000fe4000f8e18ff */
[----:B------:R-:W-:Y:S02]  /*6a90*/  CS2R R44, SRZ ;  /* 0x00000000002c7805 */ /* 0x000fe4000001ff00 */
[----:B------:R-:W-:Y:S02]  /*6aa0*/  @P1 LOP3.LUT R0, R0, 0x1, RZ, 0xc0, !PT ;  /* 0x0000000100001812 */ /* 0x000fe400078ec0ff */
[----:B------:R-:W-:Y:S02]  /*6ab0*/  CS2R R50, SRZ ;  /* 0x0000000000327805 */ /* 0x000fe4000001ff00 */
[----:B------:R-:W-:Y:S02]  /*6ac0*/  SHF.L.U32 R3, R76, 0x1f, RZ ;  /* 0x0000001f4c037819 */ /* 0x000fe400000006ff */
[----:B------:R-:W-:Y:S02]  /*6ad0*/  CS2R R48, SRZ ;  /* 0x0000000000307805 */ /* 0x000fe4000001ff00 */
[----:B------:R-:W-:Y:S02]  /*6ae0*/  ISETP.NE.U32.OR P5, PT, R0, 0x1, !P1 ;  /* 0x000000010000780c */ /* 0x000fe40004fa5470 */
[----:B------:R-:W-:Y:S02]  /*6af0*/  CS2R R54, SRZ ;  /* 0x0000000000367805 */ /* 0x000fe4000001ff00 */
[----:B------:R-:W-:Y:S02]  /*6b00*/  PLOP3.LUT P2, PT, PT, PT, UP1, 0x80, 0x8 ;  /* 0x000000000008781c */ /* 0x000fe40003f4f018 */
[----:B------:R-:W-:Y:S02]  /*6b10*/  CS2R R52, SRZ ;  /* 0x0000000000347805 */ /* 0x000fe4000001ff00 */
[----:B------:R-:W-:Y:S02]  /*6b20*/  LOP3.LUT P4, R84, R67, 0xff, RZ, 0xc0, !PT ;  /* 0x000000ff43547812 */ /* 0x000fe4000788c0ff */
[----:B------:R-:W-:Y:S02]  /*6b30*/  CS2R R58, SRZ ;  /* 0x00000000003a7805 */ /* 0x000fe4000001ff00 */
[----:B------:R-:W-:Y:S02]  /*6b40*/  SEL R0, RZ, 0xffffffff, P3 ;  /* 0xffffffffff007807 */ /* 0x000fe40001800000 */
[----:B------:R-:W-:Y:S02]  /*6b50*/  CS2R R56, SRZ ;  /* 0x0000000000387805 */ /* 0x000fe4000001ff00 */
[----:B------:R-:W-:Y:S02]  /*6b60*/  P2R R87, PR, RZ, 0x20 ;  /* 0x00000020ff577803 */ /* 0x000fe40000000000 */
[----:B------:R-:W-:Y:S02]  /*6b70*/  @P5 SHF.L.U32 R2, R77, 0x1f, RZ ;  /* 0x0000001f4d025819 */ /* 0x000fe400000006ff */
[----:B------:R-:W-:Y:S02]  /*6b80*/  @P2 SEL R0, R5, R0, !P4 ;  /* 0x0000000005002207 */ /* 0x000fe40006000000 */
[----:B------:R-:W1:Y:S02]  /*6b90*/  @P5 SYNCS.PHASECHK.TRANS64.TRYWAIT P1, [UR36+0x30], R2 ;  /* 0x00003002ff0055a7 */ /* 0x000e640008021124 */
[----:B------:R-:W-:Y:S04]  /*6ba0*/  LOP3.LUT R0, R0, 0x1, RZ, 0xc0, !PT ;  /* 0x0000000100007812 */ /* 0x000fe800078ec0ff */
[----:B------:R-:W-:Y:S04]  /*6bb0*/  ISETP.NE.U32.AND P2, PT, R0, 0x1, PT ;  /* 0x000000010000780c */ /* 0x000fe80003f45070 */
[----:B------:R-:W-:Y:S01]  /*6bc0*/  P2R R90, PR, RZ, 0x4 ;  /* 0x00000004ff5a7803 */ /* 0x000fe20000000000 */
[----:B------:R3:W4:Y:S01]  /*6bd0*/  SYNCS.PHASECHK.TRANS64.TRYWAIT P0, [R88+URZ+0xa0], R3 ;  /* 0x0000a003580075a7 */ /* 0x00072200080011ff */
[----:B-1----:R-:W-:Y:S01]  /*6be0*/  @P5 SEL R89, RZ, 0x1, !P1 ;  /* 0x00000001ff595807 */ /* 0x002fe20004800000 */
[----:B---3--:R-:W-:Y:S06]  /*6bf0*/  @!P5 BRA `(.L_x_112) ;  /* 0x000000000058d947 */ /* 0x008fec0003800000 */
[----:B------:R-:W-:Y:S01]  /*6c00*/  IMAD.MOV.U32 R47, RZ, RZ, RZ ;  /* 0x000000ffff2f7224 */ /* 0x000fe200078e00ff */
[----:B------:R-:W-:Y:S01]  /*6c10*/  ISETP.NE.AND P1, PT, R89, RZ, PT ;  /* 0x000000ff5900720c */ /* 0x000fe20003f25270 */
[----:B------:R-:W-:Y:S01]  /*6c20*/  BSSY B0, `(.L_x_113) ;  /* 0x000000c000007945 */ /* 0x000fe20003800000 */
[----:B------:R-:W-:Y:S02]  /*6c30*/  CS2R R58, SRZ ;  /* 0x00000000003a7805 */ /* 0x000fe4000001ff00 */
[----:B------:R-:W-:Y:S02]  /*6c40*/  CS2R R56, SRZ ;  /* 0x0000000000387805 */ /* 0x000fe4000001ff00 */
[----:B------:R-:W-:Y:S02]  /*6c50*/  CS2R R54, SRZ ;  /* 0x0000000000367805 */ /* 0x000fe4000001ff00 */
[----:B------:R-:W-:Y:S02]  /*6c60*/  CS2R R52, SRZ ;  /* 0x0000000000347805 */ /* 0x000fe4000001ff00 */
[----:B------:R-:W-:Y:S02]  /*6c70*/  CS2R R50, SRZ ;  /* 0x0000000000327805 */ /* 0x000fe4000001ff00 */
[----:B------:R-:W-:Y:S02]  /*6c80*/  CS2R R48, SRZ ;  /* 0x0000000000307805 */ /* 0x000fe4000001ff00 */
[----:B------:R-:W-:Y:S01]  /*6c90*/  CS2R R44, SRZ ;  /* 0x00000000002c7805 */ /* 0x000fe2000001ff00 */
[----:B------:R-:W-:Y:S06]  /*6ca0*/  @P1 BRA `(.L_x_114) ;  /* 0x00000000000c1947 */ /* 0x000fec0003800000 */
[----:B------:R-:W-:Y:S04]  /*6cb0*/  SHF.L.U32 R5, R77, 0x1f, RZ ;  /* 0x0000001f4d057819 */ /* 0x000fe800000006ff */
[----:B------:R-:W1:Y:S02]  /*6cc0*/  SYNCS.PHASECHK.TRANS64.TRYWAIT P1, [UR36+0x30], R5 ;  /* 0x00003005ff0075a7 */ /* 0x000e640008021124 */
[----:B-1----:R-:W-:Y:S05]  /*6cd0*/  @!P1 BRA `(.L_x_115) ;  /* 0x0000003000e89947 */ /* 0x002fea0003800000 */
.L_x_114:
[----:B------:R-:W-:Y:S05]  /*6ce0*/  BSYNC B0 ;  /* 0x0000000000007941 */ /* 0x000fea0003800000 */
.L_x_113:
[----:B------:R-:W-:Y:S01]  /*6cf0*/  ISETP.NE.AND P1, PT, R90, RZ, PT ;  /* 0x000000ff5a00720c */ /* 0x000fe20003f25270 */
[----:B------:R-:W-:Y:S11]  /*6d00*/  HFMA2 R43, -RZ, RZ, 0, 5.9604644775390625e-08 ;  /* 0x00000001ff2b7431 */ /* 0x000ff600000001ff */
[----:B------:R-:W-:Y:S01]  /*6d10*/  @!UPT UIADD3 URZ, UPT, UPT, URZ, URZ, URZ ;  /* 0x000000fffffff290 */ /* 0x000fe2000fffe0ff */
[----:B------:R3:W1:Y:S04]  /*6d20*/  @P1 LDS.128 R56, [R80] ;  /* 0x0000000050381984 */ /* 0x0006680000000c00 */
[----:B------:R3:W1:Y:S04]  /*6d30*/  @P1 LDS.128 R52, [R79+0x10] ;  /* 0x000010004f341984 */ /* 0x0006680000000c00 */
[----:B------:R3:W1:Y:S04]  /*6d40*/  @P1 LDS.128 R48, [R78+0x20] ;  /* 0x000020004e301984 */ /* 0x0006680000000c00 */
[----:B------:R3:W1:Y:S02]  /*6d50*/  @P1 LDS.128 R44, [R86+0x30] ;  /* 0x00003000562c1984 */ /* 0x0006640000000c00 */
.L_x_112:
[----:B------:R-:W-:Y:S05]  /*6d60*/  BSYNC B1 ;  /* 0x0000000000017941 */ /* 0x000fea0003800000 */
.L_x_111:
[----:B-1----:R-:W-:Y:S04]  /*6d70*/  SHF.R.U32.HI R5, RZ, 0x15, R34 ;  /* 0x00000015ff057819 */ /* 0x002fe80000011622 */
[----:B------:R-:W-:Y:S01]  /*6d80*/  LOP3.LUT P1, RZ, R5, 0x3, R72, 0x48, !PT ;  /* 0x0000000305ff7812 */ /* 0x000fe20007824848 */
[----:B------:R-:W-:Y:S01]  /*6d90*/  @!UPT UIADD3 URZ, UPT, UPT, URZ, URZ, URZ ;  /* 0x000000fffffff290 */ /* 0x000fe2000fffe0ff */
[----:B----4-:R-:W-:Y:S11]  /*6da0*/  @P0 BRA `(.L_x_116) ;  /* 0x0000000000080947 */ /* 0x010ff60003800000 */
[----:B------:R-:W1:Y:S02]  /*6db0*/  SYNCS.PHASECHK.TRANS64.TRYWAIT P0, [R88+URZ+0xa0], R3 ;  /* 0x0000a003580075a7 */ /* 0x000e6400080011ff */
[----:B-1----:R-:W-:Y:S05]  /*6dc0*/  @!P0 BRA `(.L_x_117) ;  /* 0x0000003000c48947 */ /* 0x002fea0003800000 */
.L_x_116:
[----:B------:R-:W-:Y:S05]  /*6dd0*/  @!P1 BRA `(.L_x_118) ;  /* 0x0000000000409947 */ /* 0x000fea0003800000 */
[----:B------:R-:W4:Y:S01]  /*6de0*/  LDCU.64 UR8, c[0x4][0x70] ;  /* 0x01000e00ff0877ac */ /* 0x000f220008000a00 */
[----:B-1----:R-:W-:Y:S01]  /*6df0*/  MOV R3, 0x0 ;  /* 0x0000000000037802 */ /* 0x002fe20000000f00 */
[----:B------:R-:W-:Y:S02]  /*6e00*/  HFMA2 R12, -RZ, RZ, 0, 5.9604644775390625e-08 ;  /* 0x00000001ff0c7431 */ /* 0x000fe400000001ff */
[----:B------:R-:W-:Y:S02]  /*6e10*/  IMAD.MOV.U32 R8, RZ, RZ, 0x192 ;  /* 0x00000192ff087424 */ /* 0x000fe400078e00ff */
[----:B------:R-:W-:Y:S01]  /*6e20*/  IMAD.MOV.U32 R13, RZ, RZ, RZ ;  /* 0x000000ffff0d7224 */ /* 0x000fe200078e00ff */
[----:B------:R-:W1:Y:S01]  /*6e30*/  LDCU.64 UR6, c[0x4][0x78] ;  /* 0x01000f00ff0677ac */ /* 0x000e620008000a00 */
[----:B------:R-:W2:Y:S01]  /*6e40*/  LDC.64 R2, c[0x4][R3] ;  /* 0x0100000003027b82 */ /* 0x000ea20000000a00 */
[----:B------:R-:W5:Y:S01]  /*6e50*/  LDCU.64 UR4, c[0x4][0x10] ;  /* 0x01000200ff0477ac */ /* 0x000f620008000a00 */
[----:B----4-:R-:W-:Y:S01]  /*6e60*/  MOV R5, UR9 ;  /* 0x0000000900057c02 */ /* 0x010fe20008000f00 */
[----:B------:R-:W-:Y:S01]  /*6e70*/  IMAD.U32 R4, RZ, RZ, UR8 ;  /* 0x00000008ff047e24 */ /* 0x000fe2000f8e00ff */
[----:B-1----:R-:W-:Y:S01]  /*6e80*/  MOV R7, UR7 ;  /* 0x0000000700077c02 */ /* 0x002fe20008000f00 */
[----:B------:R-:W-:Y:S01]  /*6e90*/  IMAD.U32 R6, RZ, RZ, UR6 ;  /* 0x00000006ff067e24 */ /* 0x000fe2000f8e00ff */
[----:B-----5:R-:W-:Y:S01]  /*6ea0*/  MOV R11, UR5 ;  /* 0x00000005000b7c02 */ /* 0x020fe20008000f00 */
[----:B------:R-:W-:Y:S02]  /*6eb0*/  IMAD.U32 R10, RZ, RZ, UR4 ;  /* 0x00000004ff0a7e24 */ /* 0x000fe4000f8e00ff */
[----:B------:R-:W-:Y:S07]  /*6ec0*/  LEPC R20, `(.L_x_118) ;  /* 0x000000001014794e */ /* 0x000fee0000000000 */
[----:B--23--:R-:W-:Y:S05]  /*6ed0*/  CALL.ABS.NOINC R2 ;  /* 0x0000000002007343 */ /* 0x00cfea0003c00000 */
.L_x_118:
[----:B------:R-:W-:Y:S01]  /*6ee0*/  LOP3.LUT R20, R56, 0xffffe000, RZ, 0xc0, !PT ;  /* 0xffffe00038147812 */ /* 0x000fe200078ec0ff */
[----:B------:R-:W-:Y:S05]  /*6ef0*/  WARPSYNC.ALL ;  /* 0x0000000000007948 */ /* 0x000fea0003800000 */
[----:B------:R-:W-:Y:S01]  /*6f00*/  R2UR UR4, R34 ;  /* 0x00000000220472ca */ /* 0x000fe200000e0000 */
[----:B------:R-:W-:Y:S01]  /*6f10*/  BSSY.RECONVERGENT B0, `(.L_x_119) ;  /* 0x000005c000007945 */ /* 0x000fe20003800200 */
[----:B------:R-:W-:Y:S02]  /*6f20*/  LOP3.LUT R21, R57, 0xffffe000, RZ, 0xc0, !PT ;  /* 0xffffe00039157812 */ /* 0x000fe400078ec0ff */
[----:B------:R-:W-:Y:S02]  /*6f30*/  LOP3.LUT R40, R58, 0xffffe000, RZ, 0xc0, !PT ;  /* 0xffffe0003a287812 */ /* 0x000fe400078ec0ff */
[----:B------:R-:W-:Y:S02]  /*6f40*/  LOP3.LUT R41, R52, 0xffffe000, RZ, 0xc0, !PT ;  /* 0xffffe00034297812 */ /* 0x000fe400078ec0ff */
[----:B------:R-:W-:Y:S05]  /*6f50*/  ISETP.NE.AND P0, PT, R82, RZ, PT ;  /* 0x000000ff5200720c */ /* 0x000fea0003f05270 */
[----:B------:R-:W2:Y:S02]  /*6f60*/  LDTM.x16 R4, tmem[UR4] ;  /* 0x00000004000479ee */ /* 0x000ea40008240000 */
[C---:B--2---:R-:W-:Y:S01]  /*6f70*/  FMUL R0, R32.reuse, R4 ;  /* 0x0000000420007220 */ /* 0x044fe20000400000 */
[C---:B------:R-:W-:Y:S01]  /*6f80*/  FMUL R2, R32.reuse, R5 ;  /* 0x0000000520027220 */ /* 0x040fe20000400000 */
[C---:B-1----:R-:W-:Y:S01]  /*6f90*/  FMUL R3, R32.reuse, R6 ;  /* 0x0000000620037220 */ /* 0x042fe20000400000 */
[----:B------:R-:W-:Y:S01]  /*6fa0*/  FMUL R7, R32, R7 ;  /* 0x0000000720077220 */ /* 0x000fe20000400000 */
[----:B------:R-:W-:Y:S01]  /*6fb0*/  FFMA R36, R35, R20, R0 ;  /* 0x0000001423247223 */ /* 0x000fe20000000000 */
[----:B------:R-:W-:Y:S01]  /*6fc0*/  LOP3.LUT R20, R59, 0xffffe000, RZ, 0xc0, !PT ;  /* 0xffffe0003b147812 */ /* 0x000fe200078ec0ff */
[C---:B------:R-:W-:Y:S01]  /*6fd0*/  FFMA R37, R35.reuse, R21, R2 ;  /* 0x0000001523257223 */ /* 0x040fe20000000002 */
[----:B------:R-:W-:Y:S01]  /*6fe0*/  LOP3.LUT R21, R54, 0xffffe000, RZ, 0xc0, !PT ;  /* 0xffffe00036157812 */ /* 0x000fe200078ec0ff */
[----:B------:R-:W-:Y:S01]  /*6ff0*/  FFMA R38, R35, R40, R3 ;  /* 0x0000002823267223 */ /* 0x000fe20000000003 */
[----:B------:R-:W-:Y:S01]  /*7000*/  LOP3.LUT R40, R53, 0xffffe000, RZ, 0xc0, !PT ;  /* 0xffffe00035287812 */ /* 0x000fe200078ec0ff */
[----:B------:R-:W-:Y:S01]  /*7010*/  FFMA R39, R35, R20, R7 ;  /* 0x0000001423277223 */ /* 0x000fe20000000007 */
[----:B------:R-:W-:Y:S01]  /*7020*/  LOP3.LUT R20, R55, 0xffffe000, RZ, 0xc0, !PT ;  /* 0xffffe00037147812 */ /* 0x000fe200078ec0ff */
[C---:B------:R-:W-:Y:S01]  /*7030*/  FMUL R4, R32.reuse, R8 ;  /* 0x0000000820047220 */ /* 0x040fe20000400000 */
[----:B------:R-:W-:Y:S01]  /*7040*/  F2FP.TF32.F32.PACK_B R36, R36 ;  /* 0x00000024ff24723e */ /* 0x000fe200024050ff */
[C---:B------:R-:W-:Y:S01]  /*7050*/  FMUL R5, R32.reuse, R9 ;  /* 0x0000000920057220 */ /* 0x040fe20000400000 */
[----:B------:R-:W-:Y:S01]  /*7060*/  F2FP.TF32.F32.PACK_B R37, R37 ;  /* 0x00000025ff25723e */ /* 0x000fe200024050ff */
[C---:B------:R-:W-:Y:S01]  /*7070*/  FMUL R6, R32.reuse, R10 ;  /* 0x0000000a20067220 */ /* 0x040fe20000400000 */
[----:B------:R-:W-:Y:S01]  /*7080*/  FMUL R11, R32, R11 ;  /* 0x0000000b200b7220 */ /* 0x000fe20000400000 */
[----:B------:R-:W-:Y:S01]  /*7090*/  F2FP.TF32.F32.PACK_B R38, R38 ;  /* 0x00000026ff26723e */ /* 0x000fe200024050ff */
[C---:B------:R-:W-:Y:S01]  /*70a0*/  FFMA R4, R35.reuse, R41, R4 ;  /* 0x0000002923047223 */ /* 0x040fe20000000004 */
[----:B------:R-:W-:Y:S01]  /*70b0*/  F2FP.TF32.F32.PACK_B R39, R39 ;  /* 0x00000027ff27723e */ /* 0x000fe200024050ff */
[C---:B------:R-:W-:Y:S01]  /*70c0*/  FFMA R5, R35.reuse, R40, R5 ;  /* 0x0000002823057223 */ /* 0x040fe20000000005 */
[C---:B------:R-:W-:Y:S01]  /*70d0*/  FFMA R6, R35.reuse, R21, R6 ;  /* 0x0000001523067223 */ /* 0x040fe20000000006 */
[----:B------:R-:W-:Y:S01]  /*70e0*/  FFMA R7, R35, R20, R11 ;  /* 0x0000001423077223 */ /* 0x000fe2000000000b */
[----:B------:R-:W-:Y:S01]  /*70f0*/  LOP3.LUT R41, R48, 0xffffe000, RZ, 0xc0, !PT ;  /* 0xffffe00030297812 */ /* 0x000fe200078ec0ff */
[----:B------:R1:W-:Y:S01]  /*7100*/  STS.128 [R80], R36 ;  /* 0x0000002450007388 */ /* 0x0003e20000000c00 */
[----:B------:R-:W-:Y:S01]  /*7110*/  LOP3.LUT R40, R49, 0xffffe000, RZ, 0xc0, !PT ;  /* 0xffffe00031287812 */ /* 0x000fe200078ec0ff */
[C---:B------:R-:W-:Y:S01]  /*7120*/  FMUL R8, R32.reuse, R12 ;  /* 0x0000000c20087220 */ /* 0x040fe20000400000 */
[----:B------:R-:W-:Y:S01]  /*7130*/  FMUL R9, R32, R13 ;  /* 0x0000000d20097220 */ /* 0x000fe20000400000 */
[----:B------:R-:W-:Y:S01]  /*7140*/  LOP3.LUT R21, R50, 0xffffe000, RZ, 0xc0, !PT ;  /* 0xffffe00032157812 */ /* 0x000fe200078ec0ff */
[C---:B------:R-:W-:Y:S01]  /*7150*/  FMUL R10, R32.reuse, R14 ;  /* 0x0000000e200a7220 */ /* 0x040fe20000400000 */
[----:B------:R-:W-:Y:S01]  /*7160*/  LOP3.LUT R20, R51, 0xffffe000, RZ, 0xc0, !PT ;  /* 0xffffe00033147812 */ /* 0x000fe200078ec0ff */
[----:B------:R-:W-:Y:S01]  /*7170*/  FMUL R15, R32, R15 ;  /* 0x0000000f200f7220 */ /* 0x000fe20000400000 */
[----:B------:R-:W-:Y:S01]  /*7180*/  F2FP.TF32.F32.PACK_B R4, R4 ;  /* 0x00000004ff04723e */ /* 0x000fe200024050ff */
[C---:B------:R-:W-:Y:S01]  /*7190*/  FFMA R8, R35.reuse, R41, R8 ;  /* 0x0000002923087223 */ /* 0x040fe20000000008 */
[----:B------:R-:W-:Y:S01]  /*71a0*/  F2FP.TF32.F32.PACK_B R5, R5 ;  /* 0x00000005ff05723e */ /* 0x000fe200024050ff */
[C---:B------:R-:W-:Y:S01]  /*71b0*/  FFMA R9, R35.reuse, R40, R9 ;  /* 0x0000002823097223 */ /* 0x040fe20000000009 */
[----:B------:R-:W-:Y:S01]  /*71c0*/  F2FP.TF32.F32.PACK_B R6, R6 ;  /* 0x00000006ff06723e */ /* 0x000fe200024050ff */
[C---:B------:R-:W-:Y:S01]  /*71d0*/  FFMA R10, R35.reuse, R21, R10 ;  /* 0x00000015230a7223 */ /* 0x040fe2000000000a */
[----:B------:R-:W-:Y:S01]  /*71e0*/  F2FP.TF32.F32.PACK_B R7, R7 ;  /* 0x00000007ff07723e */ /* 0x000fe200024050ff */
[----:B------:R-:W-:Y:S01]  /*71f0*/  FFMA R11, R35, R20, R15 ;  /* 0x00000014230b7223 */ /* 0x000fe2000000000f */
[----:B------:R-:W-:Y:S01]  /*7200*/  LOP3.LUT R41, R44, 0xffffe000, RZ, 0xc0, !PT ;  /* 0xffffe0002c297812 */ /* 0x000fe200078ec0ff */
[C---:B------:R-:W-:Y:S01]  /*7210*/  FMUL R12, R32.reuse, R16 ;  /* 0x00000010200c7220 */ /* 0x040fe20000400000 */
[----:B------:R-:W-:Y:S01]  /*7220*/  LOP3.LUT R40, R45, 0xffffe000, RZ, 0xc0, !PT ;  /* 0xffffe0002d287812 */ /* 0x000fe200078ec0ff */
[----:B------:R1:W-:Y:S01]  /*7230*/  STS.128 [R79+0x10], R4 ;  /* 0x000010044f007388 */ /* 0x0003e20000000c00 */
        /* <DEDUP_REMOVED lines=13> */
[----:B------:R-:W-:Y:S02]  /*7310*/  F2FP.TF32.F32.PACK_B R12, R12 ;  /* 0x0000000cff0c723e */ /* 0x000fe400024050ff */
[----:B------:R-:W-:Y:S01]  /*7320*/  F2FP.TF32.F32.PACK_B R13, R13 ;  /* 0x0000000dff0d723e */ /* 0x000fe200024050ff */
[----:B------:R1:W-:Y:S01]  /*7330*/  STS.128 [R78+0x20], R8 ;  /* 0x000020084e007388 */ /* 0x0003e20000000c00 */
[----:B------:R-:W-:Y:S02]  /*7340*/  F2FP.TF32.F32.PACK_B R14, R14 ;  /* 0x0000000eff0e723e */ /* 0x000fe400024050ff */
[----:B------:R-:W-:Y:S05]  /*7350*/  F2FP.TF32.F32.PACK_B R15, R15 ;  /* 0x0000000fff0f723e */ /* 0x000fea00024050ff */
[----:B------:R1:W-:Y:S01]  /*7360*/  STS.128 [R86+0x30], R12 ;  /* 0x0000300c56007388 */ /* 0x0003e20000000c00 */
[----:B------:R-:W-:Y:S01]  /*7370*/  @!PT LDS RZ, [RZ] ;  /* 0x00000000fffff984 */ /* 0x000fe20000000800 */
[----:B------:R-:W-:Y:S01]  /*7380*/  @!PT LDS RZ, [RZ] ;  /* 0x00000000fffff984 */ /* 0x000fe20000000800 */
[----:B------:R-:W-:Y:S01]  /*7390*/  @!PT LDS RZ, [RZ] ;  /* 0x00000000fffff984 */ /* 0x000fe20000000800 */
[----:B------:R-:W-:Y:S01]  /*73a0*/  @!PT LDS RZ, [RZ] ;  /* 0x00000000fffff984 */ /* 0x000fe20000000800 */
[----:B------:R2:W-:Y:S07]  /*73b0*/  MEMBAR.ALL.CTA ;  /* 0x0000000000007992 */ /* 0x0005ee0000008000 */
[----:B--2---:R-:W2:Y:S02]  /*73c0*/  FENCE.VIEW.ASYNC.S ;  /* 0x00000000000073c6 */ /* 0x004ea40000000000 */
[----:B--2---:R-:W-:Y:S06]  /*73d0*/  BAR.SYNC.DEFER_BLOCKING 0x1, 0x80 ;  /* 0x0042000000007b1d */ /* 0x004fec0000010000 */
[----:B------:R-:W-:Y:S05]  /*73e0*/  @P0 BRA `(.L_x_120) ;  /* 0x0000000000380947 */ /* 0x000fea0003800000 */
[----:B------:R-:W-:Y:S01]  /*73f0*/  UIADD3 UR4, UPT, UPT, UR36, 0x200, URZ ;  /* 0x0000020024047890 */ /* 0x000fe2000fffe0ff */
[----:B------:R-:W-:Y:S01]  /*7400*/  UMOV UR43, UR60 ;  /* 0x0000003c002b7c82 */ /* 0x000fe20008000000 */
[----:B------:R-:W-:Y:S02]  /*7410*/  UIADD3 UR9, UPT, UPT, UR41, 0x40, URZ ;  /* 0x0000004029097890 */ /* 0x000fe4000fffe0ff */
[----:B------:R-:W-:Y:S02]  /*7420*/  UIADD3 UR8, UPT, UPT, UR36, 0x1200, URZ ;  /* 0x0000120024087890 */ /* 0x000fe4000fffe0ff */
[----:B------:R-:W-:Y:S01]  /*7430*/  MOV R73, UR4 ;  /* 0x0000000400497c02 */ /* 0x000fe20008000f00 */
[----:B------:R-:W-:Y:S01]  /*7440*/  UIADD3 UR4, UP0, UPT, UR48, 0x680, URZ ;  /* 0x0000068030047890 */ /* 0x000fe2000ff1e0ff */
[----:B------:R-:W-:Y:S02]  /*7450*/  UMOV UR10, UR42 ;  /* 0x0000002a000a7c82 */ /* 0x000fe40008000000 */
[----:B------:R-:W-:Y:S01]  /*7460*/  R2UR UR40, R73 ;  /* 0x00000000492872ca */ /* 0x000fe200000e0000 */
[----:B------:R-:W-:Y:S01]  /*7470*/  UIADD3.X UR5, UPT, UPT, URZ, UR49, URZ, UP0, !UPT ;  /* 0x00000031ff057290 */ /* 0x000fe200087fe4ff */
[----:B------:R-:W-:Y:S11]  /*7480*/  UMOV UR11, UR60 ;  /* 0x0000003c000b7c82 */ /* 0x000ff60008000000 */
[----:B------:R2:W-:Y:S01]  /*7490*/  UTMASTG.3D [UR40], [UR4] ;  /* 0x00000028040073b5 */ /* 0x0005e20008010000 */
[----:B------:R2:W-:Y:S01]  /*74a0*/  UTMASTG.3D [UR8], [UR4] ;  /* 0x00000008040073b5 */ /* 0x0005e20008010000 */
[----:B------:R0:W-:Y:S01]  /*74b0*/  UTMACMDFLUSH ;  /* 0x00000000000079b7 */ /* 0x0001e20000000000 */
[----:B--2---:R-:W-:Y:S04]  /*74c0*/  DEPBAR.LE SB0, 0x1 ;  /* 0x000080400000791a */ /* 0x004fe80000000000 */
.L_x_120:
[----:B------:R-:W-:Y:S05]  /*74d0*/  BSYNC.RECONVERGENT B0 ;  /* 0x0000000000007941 */ /* 0x000fea0003800200 */
.L_x_119:
[----:B------:R-:W-:Y:S01]  /*74e0*/  BAR.SYNC.DEFER_BLOCKING 0x1, 0x80 ;  /* 0x0042000000007b1d */ /* 0x000fe20000010000 */
[----:B------:R-:W-:Y:S01]  /*74f0*/  ISETP.NE.AND P1, PT, R87, RZ, PT ;  /* 0x000000ff5700720c */ /* 0x000fe20003f25270 */
[----:B------:R-:W-:Y:S01]  /*7500*/  UISETP.NE.AND UP0, UPT, UR39, URZ, UPT ;  /* 0x000000ff2700728c */ /* 0x000fe2000bf05270 */
[----:B------:R-:W-:Y:S11]  /*7510*/  LEA R3, R43, UR36, 0x3 ;  /* 0x000000242b037c11 */ /* 0x000ff6000f8e18ff */
[----:B------:R-:W-:Y:S01]  /*7520*/  @P1 SHF.L.U32 R2, R77, 0x1f, RZ ;  /* 0x0000001f4d021819 */ /* 0x000fe200000006ff */
[----:B------:R-:W-:Y:S06]  /*7530*/  BRA.U !UP0, `(.L_x_121) ;  /* 0x0000000108247547 */ /* 0x000fec000b800000 */
[----:B-1----:R-:W-:Y:S01]  /*7540*/  IMAD.U32 R5, RZ, RZ, UR37 ;  /* 0x00000025ff057e24 */ /* 0x002fe2000f8e00ff */
[----:B------:R-:W-:Y:S01]  /*7550*/  MOV R0, UR54 ;  /* 0x0000003600007c02 */ /* 0x000fe20008000f00 */
[----:B------:R-:W-:Y:S03]  /*7560*/  UIADD3 UR4, UPT, UPT, UR37, 0x1, URZ ;  /* 0x0000000125047890 */ /* 0x000fe6000fffe0ff */
[----:B------:R-:W-:Y:S01]  /*7570*/  @P1 LEA R5, R5, UR36, 0x3 ;  /* 0x0000002405051c11 */ /* 0x000fe2000f8e18ff */
[----:B------:R-:W-:Y:S04]  /*7580*/  UISETP.NE.AND UP0, UPT, UR4, 0x4, UPT ;  /* 0x000000040400788c */ /* 0x000fe8000bf05270 */
[----:B------:R-:W-:Y:S01]  /*7590*/  @P1 VIADD R5, R5, 0x50 ;  /* 0x0000005005051836 */ /* 0x000fe20000000000 */
[----:B------:R-:W-:Y:S04]  /*75a0*/  USEL UR37, UR4, URZ, UP0 ;  /* 0x000000ff04257287 */ /* 0x000fe80008000000 */
[----:B------:R-:W-:Y:S04]  /*75b0*/  @P1 PRMT R0, R0, 0x654, R5 ;  /* 0x0000065400001816 */ /* 0x000fe80000000005 */
[----:B------:R2:W-:Y:S04]  /*75c0*/  @P1 SYNCS.ARRIVE.TRANS64.RED.A1T0 RZ, [R0+URZ], RZ ;  /* 0x000000ff00ff19a7 */ /* 0x0005e800081004ff */
.L_x_121:
[----:B------:R-:W4:Y:S01]  /*75d0*/  @P1 SYNCS.PHASECHK.TRANS64.TRYWAIT P0, [R3+URZ+0x30], R2 ;  /* 0x00003002030015a7 */ /* 0x000f2200080011ff */
[----:B------:R-:W-:Y:S01]  /*75e0*/  BSSY B1, `(.L_x_122) ;  /* 0x0000016000017945 */ /* 0x000fe20003800000 */
[----:B----4-:R-:W-:Y:S03]  /*75f0*/  @P1 SEL R89, RZ, 0x1, !P0 ;  /* 0x00000001ff591807 */ /* 0x010fe60004000000 */
[----:B------:R-:W-:Y:S05]  /*7600*/  @!P1 BRA `(.L_x_123) ;  /* 0x00000000004c9947 */ /* 0x000fea0003800000 */
[----:B------:R-:W-:Y:S01]  /*7610*/  ISETP.NE.AND P0, PT, R89, RZ, PT ;  /* 0x000000ff5900720c */ /* 0x000fe20003f05270 */
[----:B------:R-:W-:Y:S01]  /*7620*/  BSSY B0, `(.L_x_124) ;  /* 0x000000b000007945 */ /* 0x000fe20003800000 */
[----:B------:R-:W-:Y:S11]  /*7630*/  ISETP.NE.AND P1, PT, R90, RZ, PT ;  /* 0x000000ff5a00720c */ /* 0x000ff60003f25270 */
[----:B------:R-:W-:Y:S02]  /*7640*/  @!UPT UIADD3 URZ, UPT, UPT, URZ, URZ, URZ ;  /* 0x000000fffffff290 */ /* 0x000fe4000fffe0ff */
[C---:B-1----:R-:W-:Y:S01]  /*7650*/  @P1 IMAD R6, R43.reuse, 0x2000, R80 ;  /* 0x000020002b061824 */ /* 0x042fe200078e0250 */
[C---:B------:R-:W-:Y:S01]  /*7660*/  @P1 LEA R4, R43.reuse, R78, 0xd ;  /* 0x0000004e2b041211 */ /* 0x040fe200078e68ff */
[C---:B------:R-:W-:Y:S02]  /*7670*/  @P1 IMAD R5, R43.reuse, 0x2000, R79 ;  /* 0x000020002b051824 */ /* 0x040fe400078e024f */
[----:B------:R-:W-:Y:S01]  /*7680*/  @P1 IMAD R2, R43, 0x2000, R86 ;  /* 0x000020002b021824 */ /* 0x000fe200078e0256 */
[----:B------:R-:W-:Y:S06]  /*7690*/  @P0 BRA `(.L_x_125) ;  /* 0x00000000000c0947 */ /* 0x000fec0003800000 */
[----:B--2---:R-:W-:Y:S04]  /*76a0*/  SHF.L.U32 R0, R77, 0x1f, RZ ;  /* 0x0000001f4d007819 */ /* 0x004fe800000006ff */
[----:B------:R-:W1:Y:S02]  /*76b0*/  SYNCS.PHASECHK.TRANS64.TRYWAIT P0, [R3+URZ+0x30], R0 ;  /* 0x00003000030075a7 */ /* 0x000e6400080011ff */
[----:B-1----:R-:W-:Y:S05]  /*76c0*/  @!P0 BRA `(.L_x_126) ;  /* 0x0000002800988947 */ /* 0x002fea0003800000 */
.L_x_125:
[----:B------:R-:W-:Y:S05]  /*76d0*/  BSYNC B0 ;  /* 0x0000000000007941 */ /* 0x000fea0003800000 */
.L_x_124:
[----:B------:R-:W-:Y:S02]  /*76e0*/  ISETP.NE.AND P0, PT, R90, RZ, PT ;  /* 0x000000ff5a00720c */ /* 0x000fe40003f05270 */
[----:B------:R-:W-:Y:S11]  /*76f0*/  IADD3 R43, PT, PT, R43, 0x1, RZ ;  /* 0x000000012b2b7810 */ /* 0x000ff60007ffe0ff */
[----:B------:R4:W1:Y:S04]  /*7700*/  @P0 LDS.128 R56, [R6] ;  /* 0x0000000006380984 */ /* 0x0008680000000c00 */
[----:B------:R4:W1:Y:S04]  /*7710*/  @P0 LDS.128 R52, [R5+0x10] ;  /* 0x0000100005340984 */ /* 0x0008680000000c00 */
[----:B------:R4:W1:Y:S04]  /*7720*/  @P0 LDS.128 R48, [R4+0x20] ;  /* 0x0000200004300984 */ /* 0x0008680000000c00 */
[----:B------:R4:W1:Y:S02]  /*7730*/  @P0 LDS.128 R44, [R2+0x30] ;  /* 0x00003000022c0984 */ /* 0x0008640000000c00 */
.L_x_123:
[----:B------:R-:W-:Y:S05]  /*7740*/  BSYNC B1 ;  /* 0x0000000000017941 */ /* 0x000fea0003800000 */
.L_x_122:
[----:B-1----:R-:W-:Y:S05]  /*7750*/  VIADD R3, R34, 0x10 ;  /* 0x0000001022037836 */ /* 0x002fea0000000000 */
[----:B------:R-:W-:Y:S04]  /*7760*/  SHF.R.U32.HI R3, RZ, 0x15, R3 ;  /* 0x00000015ff037819 */ /* 0x000fe80000011603 */
[----:B------:R-:W-:Y:S11]  /*7770*/  LOP3.LUT P0, RZ, R3, 0x3, R72, 0x48, !PT ;  /* 0x0000000303ff7812 */ /* 0x000ff60007804848 */
[----:B------:R-:W-:Y:S02]  /*7780*/  @!UPT UIADD3 URZ, UPT, UPT, URZ, URZ, URZ ;  /* 0x000000fffffff290 */ /* 0x000fe4000fffe0ff */
[----:B------:R-:W-:Y:S05]  /*7790*/  @!P0 BRA `(.L_x_127) ;  /* 0x0000000000408947 */ /* 0x000fea0003800000 */
[----:B------:R-:W1:Y:S01]  /*77a0*/  LDCU.64 UR8, c[0x4][0x70] ;  /* 0x01000e00ff0877ac */ /* 0x000e620008000a00 */
[----:B------:R-:W-:Y:S01]  /*77b0*/  MOV R3, 0x0 ;  /* 0x0000000000037802 */ /* 0x000fe20000000f00 */
[----:B------:R-:W-:Y:S02]  /*77c0*/  HFMA2 R12, -RZ, RZ, 0, 5.9604644775390625e-08 ;  /* 0x00000001ff0c7431 */ /* 0x000fe400000001ff */
[----:B------:R-:W-:Y:S02]  /*77d0*/  IMAD.MOV.U32 R8, RZ, RZ, 0x192 ;  /* 0x00000192ff087424 */ /* 0x000fe400078e00ff */
[----:B------:R-:W-:Y:S01]  /*77e0*/  IMAD.MOV.U32 R13, RZ, RZ, RZ ;  /* 0x000000ffff0d7224 */ /* 0x000fe200078e00ff */
[----:B------:R-:W5:Y:S01]  /*77f0*/  LDCU.64 UR6, c[0x4][0x78] ;  /* 0x01000f00ff0677ac */ /* 0x000f620008000a00 */
[----:B----4-:R-:W4:Y:S01]  /*7800*/  LDC.64 R2, c[0x4][R3] ;  /* 0x0100000003027b82 */ /* 0x010f220000000a00 */
[----:B------:R-:W2:Y:S01]  /*7810*/  LDCU.64 UR4, c[0x4][0x10] ;  /* 0x01000200ff0477ac */ /* 0x000ea20008000a00 */
[----:B-1----:R-:W-:Y:S01]  /*7820*/  MOV R5, UR9 ;  /* 0x0000000900057c02 */ /* 0x002fe20008000f00 */
[----:B------:R-:W-:Y:S01]  /*7830*/  IMAD.U32 R4, RZ, RZ, UR8 ;  /* 0x00000008ff047e24 */ /* 0x000fe2000f8e00ff */
[----:B-----5:R-:W-:Y:S01]  /*7840*/  MOV R7, UR7 ;  /* 0x0000000700077c02 */ /* 0x020fe20008000f00 */
[----:B------:R-:W-:Y:S01]  /*7850*/  IMAD.U32 R6, RZ, RZ, UR6 ;  /* 0x00000006ff067e24 */ /* 0x000fe2000f8e00ff */
[----:B--2---:R-:W-:Y:S01]  /*7860*/  MOV R11, UR5 ;  /* 0x00000005000b7c02 */ /* 0x004fe20008000f00 */
[----:B------:R-:W-:Y:S02]  /*7870*/  IMAD.U32 R10, RZ, RZ, UR4 ;  /* 0x00000004ff0a7e24 */ /* 0x000fe4000f8e00ff */
[----:B------:R-:W-:Y:S07]  /*7880*/  LEPC R20, `(.L_x_127) ;  /* 0x000000001014794e */ /* 0x000fee0000000000 */
[----:B---34-:R-:W-:Y:S05]  /*7890*/  CALL.ABS.NOINC R2 ;  /* 0x0000000002007343 */ /* 0x018fea0003c00000 */
.L_x_127:
[----:B------:R-:W-:Y:S01]  /*78a0*/  LOP3.LUT R20, R56, 0xffffe000, RZ, 0xc0, !PT ;  /* 0xffffe00038147812 */ /* 0x000fe200078ec0ff */
[----:B------:R-:W-:Y:S05]  /*78b0*/  WARPSYNC.ALL ;  /* 0x0000000000007948 */ /* 0x000fea0003800000 */
[----:B------:R-:W-:Y:S01]  /*78c0*/  R2UR UR4, R34 ;  /* 0x00000000220472ca */ /* 0x000fe200000e0000 */
[----:B------:R-:W-:Y:S01]  /*78d0*/  IMAD.U32 R92, RZ, RZ, UR37 ;  /* 0x00000025ff5c7e24 */ /* 0x000fe2000f8e00ff */
[----:B------:R-:W-:Y:S01]  /*78e0*/  LOP3.LUT R21, R57, 0xffffe000, RZ, 0xc0, !PT ;  /* 0xffffe00039157812 */ /* 0x000fe200078ec0ff */
[----:B------:R-:W-:Y:S01]  /*78f0*/  IMAD.U32 R91, RZ, RZ, UR54 ;  /* 0x00000036ff5b7e24 */ /* 0x000fe2000f8e00ff */
[----:B------:R-:W-:Y:S01]  /*7900*/  LOP3.LUT R40, R59, 0xffffe000, RZ, 0xc0, !PT ;  /* 0xffffe0003b287812 */ /* 0x000fe200078ec0ff */
[----:B------:R-:W-:Y:S01]  /*7910*/  BSSY.RECONVERGENT B0, `(.L_x_128) ;  /* 0x0000060000007945 */ /* 0x000fe20003800200 */
[----:B------:R-:W-:Y:S02]  /*7920*/  LOP3.LUT R41, R52, 0xffffe000, RZ, 0xc0, !PT ;  /* 0xffffe00034297812 */ /* 0x000fe400078ec0ff */
[----:B------:R-:W-:Y:S02]  /*7930*/  LOP3.LUT R42, R53, 0xffffe000, RZ, 0xc0, !PT ;  /* 0xffffe000352a7812 */ /* 0x000fe400078ec0ff */
[----:B------:R-:W-:Y:S02]  /*7940*/  ISETP.NE.AND P6, PT, R87, RZ, PT ;  /* 0x000000ff5700720c */ /* 0x000fe40003fc5270 */
[----:B------:R-:W-:Y:S01]  /*7950*/  ISETP.NE.AND P0, PT, R82, RZ, PT ;  /* 0x000000ff5200720c */ /* 0x000fe20003f05270 */
[----:B----4-:R-:W2:Y:S10]  /*7960*/  LDTM.x16 R4, tmem[UR4+0x10] ;  /* 0x00001004000479ee */ /* 0x010eb40008240000 */
[----:B------:R-:W-:Y:S02]  /*7970*/  @P6 LEA R92, R92, UR36, 0x3 ;  /* 0x000000245c5c6c11 */ /* 0x000fe4000f8e18ff */
[----:B------:R-:W-:Y:S03]  /*7980*/  @P6 SHF.L.U32 R93, R77, 0x1f, RZ ;  /* 0x0000001f4d5d6819 */ /* 0x000fe600000006ff */
[----:B------:R-:W-:Y:S05]  /*7990*/  @P6 VIADD R92, R92, 0x50 ;  /* 0x000000505c5c6836 */ /* 0x000fea0000000000 */
[----:B------:R-:W-:Y:S02]  /*79a0*/  @P6 PRMT R91, R91, 0x654, R92 ;  /* 0x000006545b5b6816 */ /* 0x000fe4000000005c */
[----:B------:R-:W-:Y:S01]  /*79b0*/  LEA R92, R43, UR36, 0x3 ;  /* 0x000000242b5c7c11 */ /* 0x000fe2000f8e18ff */
[C---:B--2---:R-:W-:Y:S01]  /*79c0*/  FMUL R0, R32.reuse, R4 ;  /* 0x0000000420007220 */ /* 0x044fe20000400000 */
[C---:B------:R-:W-:Y:S01]  /*79d0*/  FMUL R2, R32.reuse, R5 ;  /* 0x0000000520027220 */ /* 0x040fe20000400000 */
[C---:B------:R-:W-:Y:S01]  /*79e0*/  FMUL R3, R32.reuse, R6 ;  /* 0x0000000620037220 */ /* 0x040fe20000400000 */
[----:B------:R-:W-:Y:S01]  /*79f0*/  FMUL R7, R32, R7 ;  /* 0x0000000720077220 */ /* 0x000fe20000400000 */
[C---:B------:R-:W-:Y:S01]  /*7a00*/  FFMA R36, R35.reuse, R20, R0 ;  /* 0x0000001423247223 */ /* 0x040fe20000000000 */
[----:B------:R-:W-:Y:S01]  /*7a10*/  LOP3.LUT R20, R58, 0xffffe000, RZ, 0xc0, !PT ;  /* 0xffffe0003a147812 */ /* 0x000fe200078ec0ff */
[C---:B------:R-:W-:Y:S01]  /*7a20*/  FFMA R37, R35.reuse, R21, R2 ;  /* 0x0000001523257223 */ /* 0x040fe20000000002 */
[----:B------:R-:W-:Y:S01]  /*7a30*/  LOP3.LUT R21, R48, 0xffffe000, RZ, 0xc0, !PT ;  /* 0xffffe00030157812 */ /* 0x000fe200078ec0ff */
[----:B------:R-:W-:Y:S01]  /*7a40*/  FMUL R4, R32, R8 ;  /* 0x0000000820047220 */ /* 0x000fe20000400000 */
[----:B------:R-:W-:Y:S01]  /*7a50*/  F2FP.TF32.F32.PACK_B R36, R36 ;  /* 0x00000024ff24723e */ /* 0x000fe200024050ff */
[C---:B------:R-:W-:Y:S01]  /*7a60*/  FFMA R38, R35.reuse, R20, R3 ;  /* 0x0000001423267223 */ /* 0x040fe20000000003 */
[----:B------:R-:W-:Y:S01]  /*7a70*/  LOP3.LUT R20, R54, 0xffffe000, RZ, 0xc0, !PT ;  /* 0xffffe00036147812 */ /* 0x000fe200078ec0ff */
[----:B------:R-:W-:Y:S01]  /*7a80*/  FFMA R39, R35, R40, R7 ;  /* 0x0000002823277223 */ /* 0x000fe20000000007 */
[----:B------:R-:W-:Y:S01]  /*7a90*/  LOP3.LUT R40, R55, 0xffffe000, RZ, 0xc0, !PT ;  /* 0xffffe00037287812 */ /* 0x000fe200078ec0ff */
[C---:B------:R-:W-:Y:S01]  /*7aa0*/  FMUL R5, R32.reuse, R9 ;  /* 0x0000000920057220 */ /* 0x040fe20000400000 */
[C---:B------:R-:W-:Y:S01]  /*7ab0*/  FMUL R6, R32.reuse, R10 ;  /* 0x0000000a20067220 */ /* 0x040fe20000400000 */
[C---:B------:R-:W-:Y:S01]  /*7ac0*/  FMUL R11, R32.reuse, R11 ;  /* 0x0000000b200b7220 */ /* 0x040fe20000400000 */
[----:B------:R-:W-:Y:S01]  /*7ad0*/  F2FP.TF32.F32.PACK_B R37, R37 ;  /* 0x00000025ff25723e */ /* 0x000fe200024050ff */
[C---:B------:R-:W-:Y:S01]  /*7ae0*/  FFMA R4, R35.reuse, R41, R4 ;  /* 0x0000002923047223 */ /* 0x040fe20000000004 */
[----:B------:R-:W-:Y:S01]  /*7af0*/  F2FP.TF32.F32.PACK_B R38, R38 ;  /* 0x00000026ff26723e */ /* 0x000fe200024050ff */
[C---:B------:R-:W-:Y:S01]  /*7b00*/  FFMA R5, R35.reuse, R42, R5 ;  /* 0x0000002a23057223 */ /* 0x040fe20000000005 */
[----:B------:R-:W-:Y:S01]  /*7b10*/  F2FP.TF32.F32.PACK_B R39, R39 ;  /* 0x00000027ff27723e */ /* 0x000fe200024050ff */
[C---:B------:R-:W-:Y:S01]  /*7b20*/  FFMA R6, R35.reuse, R20, R6 ;  /* 0x0000001423067223 */ /* 0x040fe20000000006 */
[----:B------:R-:W-:Y:S01]  /*7b30*/  FFMA R7, R35, R40, R11 ;  /* 0x0000002823077223 */ /* 0x000fe2000000000b */
        /* <DEDUP_REMOVED lines=47> */
[----:B------:R-:W-:Y:S02]  /*7e30*/  UIADD3 UR4, UP0, UPT, UR48, 0x680, URZ ;  /* 0x0000068030047890 */ /* 0x000fe4000ff1e0ff */
[----:B------:R-:W-:Y:S02]  /*7e40*/  UIADD3 UR13, UPT, UPT, UR41, 0x10, URZ ;  /* 0x00000010290d7890 */ /* 0x000fe4000fffe0ff */
[----:B------:R-:W-:Y:S02]  /*7e50*/  UIADD3 UR12, UPT, UPT, UR36, 0x2200, URZ ;  /* 0x00002200240c7890 */ /* 0x000fe4000fffe0ff */
[----:B------:R-:W-:Y:S01]  /*7e60*/  UIADD3.X UR5, UPT, UPT, URZ, UR49, URZ, UP0, !UPT ;  /* 0x00000031ff057290 */ /* 0x000fe200087fe4ff */
[----:B------:R-:W-:Y:S01]  /*7e70*/  UMOV UR14, UR42 ;  /* 0x0000002a000e7c82 */ /* 0x000fe20008000000 */
[----:B------:R-:W-:Y:S01]  /*7e80*/  UMOV UR15, UR60 ;  /* 0x0000003c000f7c82 */ /* 0x000fe20008000000 */
[----:B------:R-:W-:Y:S02]  /*7e90*/  UIADD3 UR9, UPT, UPT, UR41, 0x50, URZ ;  /* 0x0000005029097890 */ /* 0x000fe4000fffe0ff */
[----:B------:R-:W-:Y:S01]  /*7ea0*/  UIADD3 UR8, UPT, UPT, UR36, 0x3200, URZ ;  /* 0x0000320024087890 */ /* 0x000fe2000fffe0ff */
[----:B------:R-:W-:Y:S03]  /*7eb0*/  UMOV UR10, UR42 ;  /* 0x0000002a000a7c82 */ /* 0x000fe60008000000 */
[----:B------:R2:W-:Y:S01]  /*7ec0*/  UTMASTG.3D [UR12], [UR4] ;  /* 0x0000000c040073b5 */ /* 0x0005e20008010000 */
[----:B------:R-:W-:Y:S04]  /*7ed0*/  UMOV UR11, UR60 ;  /* 0x0000003c000b7c82 */ /* 0x000fe80008000000 */
[----:B------:R2:W-:Y:S01]  /*7ee0*/  UTMASTG.3D [UR8], [UR4] ;  /* 0x00000008040073b5 */ /* 0x0005e20008010000 */
[----:B------:R0:W-:Y:S01]  /*7ef0*/  UTMACMDFLUSH ;  /* 0x00000000000079b7 */ /* 0x0001e20000000000 */
[----:B--2---:R-:W-:Y:S04]  /*7f00*/  DEPBAR.LE SB0, 0x1 ;  /* 0x000080400000791a */ /* 0x004fe80000000000 */
.L_x_129:
[----:B------:R-:W-:Y:S05]  /*7f10*/  BSYNC.RECONVERGENT B0 ;  /* 0x0000000000007941 */ /* 0x000fea0003800200 */
.L_x_128:
[----:B------:R-:W-:Y:S01]  /*7f20*/  BAR.SYNC.DEFER_BLOCKING 0x1, 0x80 ;  /* 0x0042000000007b1d */ /* 0x000fe20000010000 */
[----:B------:R-:W-:Y:S04]  /*7f30*/  UIADD3 UR4, UPT, UPT, UR37, 0x1, URZ ;  /* 0x0000000125047890 */ /* 0x000fe8000fffe0ff */
[----:B------:R-:W-:Y:S04]  /*7f40*/  UISETP.NE.AND UP0, UPT, UR4, 0x4, UPT ;  /* 0x000000040400788c */ /* 0x000fe8000bf05270 */
[----:B------:R-:W-:Y:S01]  /*7f50*/  USEL UR38, UR4, URZ, UP0 ;  /* 0x000000ff04267287 */ /* 0x000fe20008000000 */
[----:B------:R2:W-:Y:S01]  /*7f60*/  @P6 SYNCS.ARRIVE.TRANS64.RED.A1T0 RZ, [R91+URZ], RZ ;  /* 0x000000ff5bff69a7 */ /* 0x0005e200081004ff */
[----:B------:R-:W-:Y:S01]  /*7f70*/  BSSY B1, `(.L_x_130) ;  /* 0x0000017000017945 */ /* 0x000fe20003800000 */
[----:B------:R-:W4:Y:S02]  /*7f80*/  @P6 SYNCS.PHASECHK.TRANS64.TRYWAIT P0, [R92+URZ+0x30], R93 ;  /* 0x0000305d5c0065a7 */ /* 0x000f2400080011ff */
[----:B----4-:R-:W-:Y:S01]  /*7f90*/  @P6 SEL R89, RZ, 0x1, !P0 ;  /* 0x00000001ff596807 */ /* 0x010fe20004000000 */
[----:B--2---:R-:W-:Y:S06]  /*7fa0*/  @!P6 BRA `(.L_x_131) ;  /* 0x00000000004ce947 */ /* 0x004fec0003800000 */
        /* <DEDUP_REMOVED lines=9> */
[----:B------:R-:W-:Y:S04]  /*8040*/  SHF.L.U32 R5, R77, 0x1f, RZ ;  /* 0x0000001f4d057819 */ /* 0x000fe800000006ff */
[----:B------:R-:W1:Y:S02]  /*8050*/  SYNCS.PHASECHK.TRANS64.TRYWAIT P0, [R92+URZ+0x30], R5 ;  /* 0x000030055c0075a7 */ /* 0x000e6400080011ff */
[----:B-1----:R-:W-:Y:S05]  /*8060*/  @!P0 BRA `(.L_x_134) ;  /* 0x0000002000448947 */ /* 0x002fea0003800000 */
.L_x_133:
[----:B------:R-:W-:Y:S05]  /*8070*/  BSYNC B0 ;  /* 0x0000000000007941 */ /* 0x000fea0003800000 */
.L_x_132:
[----:B------:R-:W-:Y:S02]  /*8080*/  ISETP.NE.AND P0, PT, R90, RZ, PT ;  /* 0x000000ff5a00720c */ /* 0x000fe40003f05270 */
[----:B------:R-:W-:Y:S11]  /*8090*/  IADD3 R43, PT, PT, R43, 0x1, RZ ;  /* 0x000000012b2b7810 */ /* 0x000ff60007ffe0ff */
[----:B------:R2:W4:Y:S04]  /*80a0*/  @P0 LDS.128 R56, [R4] ;  /* 0x0000000004380984 */ /* 0x0005280000000c00 */
[----:B------:R2:W1:Y:S04]  /*80b0*/  @P0 LDS.128 R52, [R3+0x10] ;  /* 0x0000100003340984 */ /* 0x0004680000000c00 */
[----:B------:R2:W1:Y:S04]  /*80c0*/  @P0 LDS.128 R48, [R2+0x20] ;  /* 0x0000200002300984 */ /* 0x0004680000000c00 */
[----:B------:R2:W1:Y:S02]  /*80d0*/  @P0 LDS.128 R44, [R0+0x30] ;  /* 0x00003000002c0984 */ /* 0x0004640000000c00 */
.L_x_131:
[----:B------:R-:W-:Y:S05]  /*80e0*/  BSYNC B1 ;  /* 0x0000000000017941 */ /* 0x000fea0003800000 */
.L_x_130:
[----:B--2---:R-:W-:Y:S05]  /*80f0*/  VIADD R3, R34, 0x20 ;  /* 0x0000002022037836 */ /* 0x004fea0000000000 */
[----:B------:R-:W-:Y:S04]  /*8100*/  SHF.R.U32.HI R3, RZ, 0x15, R3 ;  /* 0x00000015ff037819 */ /* 0x000fe80000011603 */
[----:B------:R-:W-:Y:S11]  /*8110*/  LOP3.LUT P0, RZ, R3, 0x3, R72, 0x48, !PT ;  /* 0x0000000303ff7812 */ /* 0x000ff60007804848 */
[----:B------:R-:W-:Y:S02]  /*8120*/  @!UPT UIADD3 URZ, UPT, UPT, URZ, URZ, URZ ;  /* 0x000000fffffff290 */ /* 0x000fe4000fffe0ff */
[----:B------:R-:W-:Y:S05]  /*8130*/  @!P0 BRA `(.L_x_135) ;  /* 0x0000000000408947 */ /* 0x000fea0003800000 */
[----:B------:R-:W2:Y:S01]  /*8140*/  LDCU.64 UR8, c[0x4][0x70] ;  /* 0x01000e00ff0877ac */ /* 0x000ea20008000a00 */
[----:B------:R-:W-:Y:S01]  /*8150*/  MOV R3, 0x0 ;  /* 0x0000000000037802 */ /* 0x000fe20000000f00 */
[----:B-1----:R-:W-:Y:S02]  /*8160*/  HFMA2 R12, -RZ, RZ, 0, 5.9604644775390625e-08 ;  /* 0x00000001ff0c7431 */ /* 0x002fe400000001ff */
[----:B------:R-:W-:Y:S02]  /*8170*/  IMAD.MOV.U32 R8, RZ, RZ, 0x192 ;  /* 0x00000192ff087424 */ /* 0x000fe400078e00ff */
[----:B------:R-:W-:Y:S01]  /*8180*/  IMAD.MOV.U32 R13, RZ, RZ, RZ ;  /* 0x000000ffff0d7224 */ /* 0x000fe200078e00ff */
[----:B------:R-:W1:Y:S01]  /*8190*/  LDCU.64 UR6, c[0x4][0x78] ;  /* 0x01000f00ff0677ac */ /* 0x000e620008000a00 */
[----:B------:R-:W3:Y:S01]  /*81a0*/  LDC.64 R2, c[0x4][R3] ;  /* 0x0100000003027b82 */ /* 0x000ee20000000a00 */
[----:B------:R-:W5:Y:S01]  /*81b0*/  LDCU.64 UR4, c[0x4][0x10] ;  /* 0x01000200ff0477ac */ /* 0x000f620008000a00 */
[----:B--2---:R-:W-:Y:S01]  /*81c0*/  MOV R5, UR9 ;  /* 0x0000000900057c02 */ /* 0x004fe20008000f00 */
[----:B------:R-:W-:Y:S01]  /*81d0*/  IMAD.U32 R4, RZ, RZ, UR8 ;  /* 0x00000008ff047e24 */ /* 0x000fe2000f8e00ff */
[----:B-1----:R-:W-:Y:S01]  /*81e0*/  MOV R7, UR7 ;  /* 0x0000000700077c02 */ /* 0x002fe20008000f00 */
[----:B------:R-:W-:Y:S01]  /*81f0*/  IMAD.U32 R6, RZ, RZ, UR6 ;  /* 0x00000006ff067e24 */ /* 0x000fe2000f8e00ff */
[----:B-----5:R-:W-:Y:S01]  /*8200*/  MOV R11, UR5 ;  /* 0x00000005000b7c02 */ /* 0x020fe20008000f00 */
[----:B------:R-:W-:Y:S02]  /*8210*/  IMAD.U32 R10, RZ, RZ, UR4 ;  /* 0x00000004ff0a7e24 */ /* 0x000fe4000f8e00ff */
[----:B------:R-:W-:Y:S07]  /*8220*/  LEPC R20, `(.L_x_135) ;  /* 0x000000001014794e */ /* 0x000fee0000000000 */
[----:B---34-:R-:W-:Y:S05]  /*8230*/  CALL.ABS.NOINC R2 ;  /* 0x0000000002007343 */ /* 0x018fea0003c00000 */
.L_x_135:
[----:B----4-:R-:W-:Y:S01]  /*8240*/  LOP3.LUT R20, R56, 0xffffe000, RZ, 0xc0, !PT ;  /* 0xffffe00038147812 */ /* 0x010fe200078ec0ff */
[----:B------:R-:W-:Y:S05]  /*8250*/  WARPSYNC.ALL ;  /* 0x0000000000007948 */ /* 0x000fea0003800000 */
[----:B------:R-:W-:Y:S01]  /*8260*/  R2UR UR4, R34 ;  /* 0x00000000220472ca */ /* 0x000fe200000e0000 */
[----:B-1----:R-:W-:Y:S01]  /*8270*/  IMAD.U32 R92, RZ, RZ, UR38 ;  /* 0x00000026ff5c7e24 */ /* 0x002fe2000f8e00ff */
        /* <DEDUP_REMOVED lines=8> */
[----:B------:R-:W1:Y:S10]  /*8300*/  LDTM.x16 R4, tmem[UR4+0x20] ;  /* 0x00002004000479ee */ /* 0x000e740008240000 */
[----:B------:R-:W-:Y:S02]  /*8310*/  @P6 LEA R92, R92, UR36, 0x3 ;  /* 0x000000245c5c6c11 */ /* 0x000fe4000f8e18ff */
[----:B------:R-:W-:Y:S03]  /*8320*/  @P6 SHF.L.U32 R93, R77, 0x1f, RZ ;  /* 0x0000001f4d5d6819 */ /* 0x000fe600000006ff */
[----:B------:R-:W-:Y:S05]  /*8330*/  @P6 VIADD R92, R92, 0x50 ;  /* 0x000000505c5c6836 */ /* 0x000fea0000000000 */
[----:B------:R-:W-:Y:S02]  /*8340*/  @P6 PRMT R91, R91, 0x654, R92 ;  /* 0x000006545b5b6816 */ /* 0x000fe4000000005c */
[----:B------:R-:W-:Y:S01]  /*8350*/  LEA R92, R43, UR36, 0x3 ;  /* 0x000000242b5c7c11 */ /* 0x000fe2000f8e18ff */
[C---:B-1----:R-:W-:Y:S01]  /*8360*/  FMUL R0, R32.reuse, R4 ;  /* 0x0000000420007220 */ /* 0x042fe20000400000 */
        /* <DEDUP_REMOVED lines=84> */
.L_x_137:
[----:B------:R-:W-:Y:S05]  /*88b0*/  BSYNC.RECONVERGENT B0 ;  /* 0x0000000000007941 */ /* 0x000fea0003800200 */
.L_x_136:
        /* <DEDUP_REMOVED lines=13> */
[C---:B------:R-:W-:Y:S01]  /*8990*/  @P1 IMAD R3, R43.reuse, 0x2000, R80 ;  /* 0x000020002b031824 */ /* 0x040fe200078e0250 */
[C---:B------:R-:W-:Y:S01]  /*89a0*/  @P1 LEA R0, R43.reuse, R78, 0xd ;  /* 0x0000004e2b001211 */ /* 0x040fe200078e68ff */
[C---:B------:R-:W-:Y:S02]  /*89b0*/  @P1 IMAD R2, R43.reuse, 0x2000, R79 ;  /* 0x000020002b021824 */ /* 0x040fe400078e024f */
[----:B------:R-:W-:Y:S01]  /*89c0*/  @P1 IMAD R43, R43, 0x2000, R86 ;  /* 0x000020002b2b1824 */ /* 0x000fe200078e0256 */
[----:B------:R-:W-:Y:S06]  /*89d0*/  @P0 BRA `(.L_x_141) ;  /* 0x00000000000c0947 */ /* 0x000fec0003800000 */
[----:B-1----:R-:W-:Y:S04]  /*89e0*/  SHF.L.U32 R5, R77, 0x1f, RZ ;  /* 0x0000001f4d057819 */ /* 0x002fe800000006ff */
[----:B------:R-:W1:Y:S02]  /*89f0*/  SYNCS.PHASECHK.TRANS64.TRYWAIT P0, [R92+URZ+0x30], R5 ;  /* 0x000030055c0075a7 */ /* 0x000e6400080011ff */
[----:B-1----:R-:W-:Y:S05]  /*8a00*/  @!P0 BRA `(.L_x_142) ;  /* 0x0000001400f08947 */ /* 0x002fea0003800000 */
.L_x_141:
[----:B------:R-:W-:Y:S05]  /*8a10*/  BSYNC B0 ;  /* 0x0000000000007941 */ /* 0x000fea0003800000 */
.L_x_140:
[----:B------:R-:W-:Y:S11]  /*8a20*/  ISETP.NE.AND P0, PT, R90, RZ, PT ;  /* 0x000000ff5a00720c */ /* 0x000ff60003f05270 */
[----:B------:R-:W-:Y:S02]  /*8a30*/  @!UPT UIADD3 URZ, UPT, UPT, URZ, URZ, URZ ;  /* 0x000000fffffff290 */ /* 0x000fe4000fffe0ff */
[----:B------:R2:W4:Y:S04]  /*8a40*/  @P0 LDS.128 R56, [R3] ;  /* 0x0000000003380984 */ /* 0x0005280000000c00 */
[----:B------:R2:W1:Y:S04]  /*8a50*/  @P0 LDS.128 R52, [R2+0x10] ;  /* 0x0000100002340984 */ /* 0x0004680000000c00 */
[----:B------:R2:W1:Y:S04]  /*8a60*/  @P0 LDS.128 R48, [R0+0x20] ;  /* 0x0000200000300984 */ /* 0x0004680000000c00 */
[----:B------:R2:W1:Y:S02]  /*8a70*/  @P0 LDS.128 R44, [R43+0x30] ;  /* 0x000030002b2c0984 */ /* 0x0004640000000c00 */
.L_x_139:
[----:B------:R-:W-:Y:S05]  /*8a80*/  BSYNC B1 ;  /* 0x0000000000017941 */ /* 0x000fea0003800000 */
.L_x_138:
        /* <DEDUP_REMOVED lines=21> */
.L_x_143:
[----:B------:R-:W-:Y:S01]  /*8be0*/  ISETP.NE.AND P0, PT, R82, RZ, PT ;  /* 0x000000ff5200720c */ /* 0x000fe20003f05270 */
[----:B------:R-:W-:Y:S05]  /*8bf0*/  WARPSYNC.ALL ;  /* 0x0000000000007948 */ /* 0x000fea0003800000 */
[----:B------:R-:W-:Y:S01]  /*8c00*/  R2UR UR4, R34 ;  /* 0x00000000220472ca */ /* 0x000fe200000e0000 */
[----:B------:R-:W-:Y:S01]  /*8c10*/  VIADD R88, R88, 0xc0 ;  /* 0x000000c058587836 */ /* 0x000fe20000000000 */
[----:B----4-:R-:W-:Y:S01]  /*8c20*/  LOP3.LUT R0, R56, 0xffffe000, RZ, 0xc0, !PT ;  /* 0xffffe00038007812 */ /* 0x010fe200078ec0ff */
[----:B------:R-:W-:Y:S01]  /*8c30*/  BSSY.RECONVERGENT B0, `(.L_x_144) ;  /* 0x000005e000007945 */ /* 0x000fe20003800200 */
[----:B------:R-:W-:Y:S02]  /*8c40*/  LOP3.LUT R2, R57, 0xffffe000, RZ, 0xc0, !PT ;  /* 0xffffe00039027812 */ /* 0x000fe400078ec0ff */
[----:B------:R-:W-:Y:S02]  /*8c50*/  LOP3.LUT R3, R58, 0xffffe000, RZ, 0xc0, !PT ;  /* 0xffffe0003a037812 */ /* 0x000fe400078ec0ff */
[----:B------:R-:W-:Y:S02]  /*8c60*/  LOP3.LUT R20, R59, 0xffffe000, RZ, 0xc0, !PT ;  /* 0xffffe0003b147812 */ /* 0x000fe400078ec0ff */
[----:B-1----:R-:W-:Y:S02]  /*8c70*/  LOP3.LUT R21, R52, 0xffffe000, RZ, 0xc0, !PT ;  /* 0xffffe00034157812 */ /* 0x002fe400078ec0ff */
[----:B------:R-:W-:Y:S01]  /*8c80*/  LOP3.LUT R36, R53, 0xffffe000, RZ, 0xc0, !PT ;  /* 0xffffe00035247812 */ /* 0x000fe200078ec0ff */
[----:B------:R-:W1:Y:S01]  /*8c90*/  LDTM.x16 R4, tmem[UR4+0x30] ;  /* 0x00003004000479ee */ /* 0x000e620008240000 */
[----:B------:R-:W-:Y:S01]  /*8ca0*/  LOP3.LUT R37, R54, 0xffffe000, RZ, 0xc0, !PT ;  /* 0xffffe00036257812 */ /* 0x000fe200078ec0ff */
[----:B------:R-:W-:Y:S01]  /*8cb0*/  NOP ;  /* 0x0000000000007918 */ /* 0x000fe20000000000 */
[----:B------:R-:W-:Y:S02]  /*8cc0*/  LOP3.LUT R38, R55, 0xffffe000, RZ, 0xc0, !PT ;  /* 0xffffe00037267812 */ /* 0x000fe400078ec0ff */
[----:B------:R-:W-:Y:S02]  /*8cd0*/  LOP3.LUT R88, R88, 0xfefffff8, RZ, 0xc0, !PT ;  /* 0xfefffff858587812 */ /* 0x000fe400078ec0ff */
[----:B------:R-:W-:Y:S02]  /*8ce0*/  LOP3.LUT R39, R48, 0xffffe000, RZ, 0xc0, !PT ;  /* 0xffffe00030277812 */ /* 0x000fe400078ec0ff */
[----:B------:R-:W-:Y:S01]  /*8cf0*/  LOP3.LUT R40, R49, 0xffffe000, RZ, 0xc0, !PT ;  /* 0xffffe00031287812 */ /* 0x000fe200078ec0ff */
[----:B-1----:R1:W-:Y:S01]  /*8d00*/  SYNCS.ARRIVE.TRANS64.RED.A1T0 RZ, [R88+URZ], RZ ;  /* 0x000000ff58ff79a7 */ /* 0x0023e200081004ff */
[----:B------:R-:W-:Y:S02]  /*8d10*/  LOP3.LUT R41, R50, 0xffffe000, RZ, 0xc0, !PT ;  /* 0xffffe00032297812 */ /* 0x000fe400078ec0ff */
[----:B------:R-:W-:Y:S02]  /*8d20*/  LOP3.LUT R42, R51, 0xffffe000, RZ, 0xc0, !PT ;  /* 0xffffe000332a7812 */ /* 0x000fe400078ec0ff */
[----:B------:R-:W-:Y:S02]  /*8d30*/  LOP3.LUT R43, R44, 0xffffe000, RZ, 0xc0, !PT ;  /* 0xffffe0002c2b7812 */ /* 0x000fe400078ec0ff */
[----:B------:R-:W-:Y:S02]  /*8d40*/  LOP3.LUT R44, R45, 0xffffe000, RZ, 0xc0, !PT ;  /* 0xffffe0002d2c7812 */ /* 0x000fe400078ec0ff */
[----:B------:R-:W-:Y:S02]  /*8d50*/  LOP3.LUT R45, R46, 0xffffe000, RZ, 0xc0, !PT ;  /* 0xffffe0002e2d7812 */ /* 0x000fe400078ec0ff */
[----:B------:R-:W-:Y:S01]  /*8d60*/  LOP3.LUT R46, R47, 0xffffe000, RZ, 0xc0, !PT ;  /* 0xffffe0002f2e7812 */ /* 0x000fe200078ec0ff */
[C---:B------:R-:W-:Y:S01]  /*8d70*/  FMUL R4, R32.reuse, R4 ;  /* 0x0000000420047220 */ /* 0x040fe20000400000 */
[C---:B------:R-:W-:Y:S01]  /*8d80*/  FMUL R5, R32.reuse, R5 ;  /* 0x0000000520057220 */ /* 0x040fe20000400000 */
[C---:B------:R-:W-:Y:S01]  /*8d90*/  FMUL R6, R32.reuse, R6 ;  /* 0x0000000620067220 */ /* 0x040fe20000400000 */
[C---:B------:R-:W-:Y:S01]  /*8da0*/  FMUL R7, R32.reuse, R7 ;  /* 0x0000000720077220 */ /* 0x040fe20000400000 */
[C---:B------:R-:W-:Y:S01]  /*8db0*/  FFMA R4, R35.reuse, R0, R4 ;  /* 0x0000000023047223 */ /* 0x040fe20000000004 */
[C---:B------:R-:W-:Y:S01]  /*8dc0*/  FFMA R5, R35.reuse, R2, R5 ;  /* 0x0000000223057223 */ /* 0x040fe20000000005 */
[C---:B------:R-:W-:Y:S01]  /*8dd0*/  FFMA R6, R35.reuse, R3, R6 ;  /* 0x0000000323067223 */ /* 0x040fe20000000006 */
[C---:B------:R-:W-:Y:S01]  /*8de0*/  FFMA R7, R35.reuse, R20, R7 ;  /* 0x0000001423077223 */ /* 0x040fe20000000007 */
[C---:B------:R-:W-:Y:S01]  /*8df0*/  FMUL R8, R32.reuse, R8 ;  /* 0x0000000820087220 */ /* 0x040fe20000400000 */
        /* <DEDUP_REMOVED lines=9> */
[----:B------:R-:W-:Y:S01]  /*8e90*/  F2FP.TF32.F32.PACK_B R7, R7 ;  /* 0x00000007ff07723e */ /* 0x000fe200024050ff */
[C---:B------:R-:W-:Y:S01]  /*8ea0*/  FFMA R11, R35.reuse, R38, R11 ;  /* 0x00000026230b7223 */ /* 0x040fe2000000000b */
[C---:B------:R-:W-:Y:S01]  /*8eb0*/  FMUL R12, R32.reuse, R12 ;  /* 0x0000000c200c7220 */ /* 0x040fe20000400000 */
[----:B------:R-:W-:Y:S01]  /*8ec0*/  F2FP.TF32.F32.PACK_B R8, R8 ;  /* 0x00000008ff08723e */ /* 0x000fe200024050ff */
[C---:B------:R-:W-:Y:S01]  /*8ed0*/  FMUL R13, R32.reuse, R13 ;  /* 0x0000000d200d7220 */ /* 0x040fe20000400000 */
[----:B------:R1:W-:Y:S01]  /*8ee0*/  STS.128 [R80+0x6000], R4 ;  /* 0x0060000450007388 */ /* 0x0003e20000000c00 */
        /* <DEDUP_REMOVED lines=8> */
[C---:B------:R-:W-:Y:S01]  /*8f70*/  FFMA R15, R35.reuse, R42, R15 ;  /* 0x0000002a230f7223 */ /* 0x040fe2000000000f */
[C---:B------:R-:W-:Y:S01]  /*8f80*/  FMUL R16, R32.reuse, R16 ;  /* 0x0000001020107220 */ /* 0x040fe20000400000 */
[----:B------:R-:W-:Y:S01]  /*8f90*/  F2FP.TF32.F32.PACK_B R12, R12 ;  /* 0x0000000cff0c723e */ /* 0x000fe200024050ff */
[----:B------:R1:W-:Y:S01]  /*8fa0*/  STS.128 [R79+0x6010], R8 ;  /* 0x006010084f007388 */ /* 0x0003e20000000c00 */
[C---:B------:R-:W-:Y:S01]  /*8fb0*/  FMUL R17, R32.reuse, R17 ;  /* 0x0000001120117220 */ /* 0x040fe20000400000 */
[C---:B------:R-:W-:Y:S01]  /*8fc0*/  FMUL R18, R32.reuse, R18 ;  /* 0x0000001220127220 */ /* 0x040fe20000400000 */
[----:B------:R-:W-:Y:S01]  /*8fd0*/  FMUL R19, R32, R19 ;  /* 0x0000001320137220 */ /* 0x000fe20000400000 */
[----:B------:R-:W-:Y:S01]  /*8fe0*/  F2FP.TF32.F32.PACK_B R13, R13 ;  /* 0x0000000dff0d723e */ /* 0x000fe200024050ff */
[C---:B------:R-:W-:Y:S01]  /*8ff0*/  FFMA R16, R35.reuse, R43, R16 ;  /* 0x0000002b23107223 */ /* 0x040fe20000000010 */
[----:B------:R-:W-:Y:S01]  /*9000*/  F2FP.TF32.F32.PACK_B R14, R14 ;  /* 0x0000000eff0e723e */ /* 0x000fe200024050ff */
[C---:B------:R-:W-:Y:S01]  /*9010*/  FFMA R17, R35.reuse, R44, R17 ;  /* 0x0000002c23117223 */ /* 0x040fe20000000011 */
[----:B------:R-:W-:Y:S01]  /*9020*/  F2FP.TF32.F32.PACK_B R15, R15 ;  /* 0x0000000fff0f723e */ /* 0x000fe200024050ff */
[C---:B------:R-:W-:Y:S01]  /*9030*/  FFMA R18, R35.reuse, R45, R18 ;  /* 0x0000002d23127223 */ /* 0x040fe20000000012 */
[----:B------:R-:W-:Y:S01]  /*9040*/  FFMA R19, R35, R46, R19 ;  /* 0x0000002e23137223 */ /* 0x000fe20000000013 */
[----:B------:R-:W-:Y:S02]  /*9050*/  F2FP.TF32.F32.PACK_B R16, R16 ;  /* 0x00000010ff10723e */ /* 0x000fe400024050ff */
[----:B------:R1:W-:Y:S01]  /*9060*/  STS.128 [R78+0x6020], R12 ;  /* 0x0060200c4e007388 */ /* 0x0003e20000000c00 */
[----:B------:R-:W-:Y:S02]  /*9070*/  F2FP.TF32.F32.PACK_B R17, R17 ;  /* 0x00000011ff11723e */ /* 0x000fe400024050ff */
        /* <DEDUP_REMOVED lines=25> */
.L_x_145:
[----:B------:R-:W-:Y:S05]  /*9210*/  BSYNC.RECONVERGENT B0 ;  /* 0x0000000000007941 */ /* 0x000fea0003800200 */
.L_x_144:
[----:B------:R-:W-:Y:S01]  /*9220*/  BAR.SYNC.DEFER_BLOCKING 0x1, 0x80 ;  /* 0x0042000000007b1d */ /* 0x000fe20000010000 */
[----:B------:R-:W-:Y:S01]  /*9230*/  UISETP.NE.AND UP0, UPT, UR39, -0x4, UPT ;  /* 0xfffffffc2700788c */ /* 0x000fe2000bf05270 */
[----:B------:R-:W-:Y:S08]  /*9240*/  IADD3 R0, PT, PT, R30, 0x1, RZ ;  /* 0x000000011e007810 */ /* 0x000ff00007ffe0ff */
[----:B------:R-:W-:Y:S05]  /*9250*/  BRA.U !UP0, `(.L_x_146) ;  /* 0x0000000108287547 */ /* 0x000fea000b800000 */
[----:B------:R-:W-:Y:S01]  /*9260*/  ISETP.NE.AND P0, PT, R87, RZ, PT ;  /* 0x000000ff5700720c */ /* 0x000fe20003f05270 */
[----:B------:R-:W-:Y:S01]  /*9270*/  IMAD.U32 R3, RZ, RZ, UR37 ;  /* 0x00000025ff037e24 */ /* 0x000fe2000f8e00ff */
[----:B------:R-:W-:Y:S01]  /*9280*/  UIADD3 UR4, UPT, UPT, UR37, 0x1, URZ ;  /* 0x0000000125047890 */ /* 0x000fe2000fffe0ff */
[----:B------:R-:W-:Y:S03]  /*9290*/  IMAD.U32 R2, RZ, RZ, UR54 ;  /* 0x00000036ff027e24 */ /* 0x000fe6000f8e00ff */
[----:B------:R-:W-:Y:S04]  /*92a0*/  UISETP.NE.AND UP0, UPT, UR4, 0x4, UPT ;  /* 0x000000040400788c */ /* 0x000fe8000bf05270 */
[----:B------:R-:W-:Y:S03]  /*92b0*/  USEL UR37, UR4, URZ, UP0 ;  /* 0x000000ff04257287 */ /* 0x000fe60008000000 */
[----:B------:R-:W-:Y:S05]  /*92c0*/  @P0 LEA R3, R3, UR36, 0x3 ;  /* 0x0000002403030c11 */ /* 0x000fea000f8e18ff */
[----:B------:R-:W-:Y:S05]  /*92d0*/  @P0 VIADD R3, R3, 0x50 ;  /* 0x0000005003030836 */ /* 0x000fea0000000000 */
[----:B------:R-:W-:Y:S04]  /*92e0*/  @P0 PRMT R2, R2, 0x654, R3 ;  /* 0x0000065402020816 */ /* 0x000fe80000000003 */
[----:B------:R2:W-:Y:S03]  /*92f0*/  @P0 SYNCS.ARRIVE.TRANS64.RED.A1T0 RZ, [R2+URZ], RZ ;  /* 0x000000ff02ff09a7 */ /* 0x0005e600081004ff */
.L_x_146:
[----:B------:R-:W-:Y:S01]  /*9300*/  ISETP.NE.AND P2, PT, R83, RZ, PT ;  /* 0x000000ff5300720c */ /* 0x000fe20003f45270 */
[----:B------:R-:W-:Y:S01]  /*9310*/  UIADD3 UR39, UPT, UPT, UR39, 0x4, URZ ;  /* 0x0000000427277890 */ /* 0x000fe2000fffe0ff */
[----:B------:R-:W-:Y:S01]  /*9320*/  ISETP.NE.AND P0, PT, R85, 0x2, PT ;  /* 0x000000025500780c */ /* 0x000fe20003f05270 */
[----:B------:R-:W-:Y:S01]  /*9330*/  IMAD.IADD R20, R29, 0x1, R66 ;  /* 0x000000011d147824 */ /* 0x000fe200078e0242 */
[----:B------:R-:W-:Y:S01]  /*9340*/  ISETP.NE.AND P1, PT, R0, 0x4, PT ;  /* 0x000000040000780c */ /* 0x000fe20003f25270 */
[----:B------:R-:W-:Y:S01]  /*9350*/  IMAD.IADD R21, R31, 0x1, R68 ;  /* 0x000000011f157824 */ /* 0x000fe200078e0244 */
[----:B--2---:R-:W-:Y:S02]  /*9360*/  SEL R2, RZ, 0x1, P0 ;  /* 0x00000001ff027807 */ /* 0x004fe40000000000 */
[----:B------:R-:W-:Y:S02]  /*9370*/  SEL R3, RZ, 0x1, P1 ;  /* 0x00000001ff037807 */ /* 0x000fe40000800000 */
[----:B------:R-:W-:Y:S02]  /*9380*/  LOP3.LUT R75, R75, R2, RZ, 0x3c, !PT ;  /* 0x000000024b4b7212 */ /* 0x000fe400078e3cff */
[----:B------:R-:W-:Y:S02]  /*9390*/  LOP3.LUT R76, R76, R3, RZ, 0x3c, !PT ;  /* 0x000000034c4c7212 */ /* 0x000fe400078e3cff */
[----:B------:R-:W-:Y:S02]  /*93a0*/  @P2 R2UR UR60, R74 ;  /* 0x000000004a3c22ca */ /* 0x000fe400000e0000 */
[----:B------:R-:W-:Y:S02]  /*93b0*/  SEL R85, R85, RZ, P0 ;  /* 0x000000ff55557207 */ /* 0x000fe40000000000 */
[----:B------:R-:W-:Y:S01]  /*93c0*/  SEL R30, R0, RZ, P1 ;  /* 0x000000ff001e7207 */ /* 0x000fe20000800000 */
[----:B------:R-:W-:Y:S10]  /*93d0*/  @P2 BRA `(.L_x_147) ;  /* 0xffffffcc00082947 */ /* 0x000ff4000383ffff */
[----:B------:R-:W-:-:S09]  /*93e0*/  UISETP.NE.AND UP0, UPT, UR50, URZ, UPT ;  /* 0x000000ff3200728c */ /* 0x000fd2000bf05270 */
[----:B------:R-:W-:Y:S05]  /*93f0*/  BRA.U !UP0, `(.L_x_148) ;  /* 0x0000000108487547 */ /* 0x000fea000b800000 */
[----:B------:R-:W2:Y:S02]  /*9400*/  LDCU.64 UR4, c[0x0][0x890] ;  /* 0x00011200ff0477ac */ /* 0x000ea40008000a00 */
[----:B--2---:R-:W-:-:S04]  /*9410*/  UISETP.NE.U32.AND UP0, UPT, UR4, URZ, UPT ;  /* 0x000000ff0400728c */ /* 0x004fc8000bf05070 */
[----:B------:R-:W-:-:S09]  /*9420*/  UISETP.NE.AND.EX UP0, UPT, UR5, URZ, UPT, UP0 ;  /* 0x000000ff0500728c */ /* 0x000fd2000bf05300 */
[----:B------:R-:W-:Y:S05]  /*9430*/  BRA.U UP0, `(.L_x_149) ;  /* 0x00000001000c7547 */ /* 0x000fea000b800000 */
[----:B------:R-:W-:-:S13]  /*9440*/  FSETP.NEU.AND P0, PT, R35, RZ, PT ;  /* 0x000000ff2300720b */ /* 0x000fda0003f0d000 */
[----:B------:R-:W-:Y:S05]  /*9450*/  @!P0 EXIT ;  /* 0x000000000000894d */ /* 0x000fea0003800000 */
[----:B------:R-:W-:Y:S05]  /*9460*/  BRA `(.L_x_148) ;  /* 0x00000000002c7947 */ /* 0x000fea0003800000 */
.L_x_149:
[----:B------:R-:W-:Y:S01]  /*9470*/  ISETP.NE.AND P0, PT, R84, RZ, PT ;  /* 0x000000ff5400720c */ /* 0x000fe20003f05270 */
[----:B------:R-:W-:-:S12]  /*9480*/  BSSY.RECONVERGENT B0, `(.L_x_148) ;  /* 0x0000009000007945 */ /* 0x000fd80003800200 */
[----:B------:R-:W-:Y:S05]  /*9490*/  @P0 BRA `(.L_x_150) ;  /* 0x0000000000140947 */ /* 0x000fea0003800000 */
[----:B------:R-:W2:Y:S02]  /*94a0*/  LDCU.64 UR4, c[0x0][0x888] ;  /* 0x00011100ff0477ac */ /* 0x000ea40008000a00 */
[----:B--2---:R-:W-:-:S04]  /*94b0*/  ISETP.NE.U32.AND P0, PT, RZ, UR4, PT ;  /* 0x00000004ff007c0c */ /* 0x004fc8000bf05070 */
[----:B------:R-:W-:-:S13]  /*94c0*/  ISETP.NE.AND.EX P0, PT, RZ, UR5, PT, P0 ;  /* 0x00000005ff007c0c */ /* 0x000fda000bf05300 */
[----:B------:R-:W-:Y:S05]  /*94d0*/  @!P0 EXIT ;  /* 0x000000000000894d */ /* 0x000fea0003800000 */
[----:B------:R-:W-:Y:S05]  /*94e0*/  BRA `(.L_x_151) ;  /* 0x0000000000087947 */ /* 0x000fea0003800000 */
.L_x_150:
[----:B------:R-:W-:-:S13]  /*94f0*/  FSETP.NEU.AND P0, PT, R35, RZ, PT ;  /* 0x000000ff2300720b */ /* 0x000fda0003f0d000 */
[----:B------:R-:W-:Y:S05]  /*9500*/  @!P0 EXIT ;  /* 0x000000000000894d */ /* 0x000fea0003800000 */
.L_x_151:
[----:B------:R-:W-:Y:S05]  /*9510*/  BSYNC.RECONVERGENT B0 ;  /* 0x0000000000007941 */ /* 0x000fea0003800200 */
.L_x_148:
[----:B------:R-:W-:Y:S01]  /*9520*/  ULEA UR4, UR37, UR36, 0x3 ;  /* 0x0000002425047291 */ /* 0x000fe2000f8e18ff */
[----:B------:R-:W-:-:S04]  /*9530*/  DEPBAR.LE SB0, 0x0 ;  /* 0x000080000000791a */ /* 0x000fc80000000000 */
[----:B------:R-:W-:-:S04]  /*9540*/  UIADD3 UR4, UPT, UPT, UR4, 0x50, URZ ;  /* 0x0000005004047890 */ /* 0x000fc8000fffe0ff */
[----:B------:R-:W-:-:S09]  /*9550*/  UPRMT UR4, UR54, 0x654, UR4 ;  /* 0x0000065436047896 */ /* 0x000fd20008000004 */
[----:B------:R-:W-:Y:S01]  /*9560*/  SYNCS.ARRIVE.TRANS64.RED.A1T0 RZ, [UR4], RZ ;  /* 0x000000ffffff79a7 */ /* 0x000fe20008100404 */
[----:B------:R-:W-:Y:S05]  /*9570*/  EXIT ;  /* 0x000000000000794d */ /* 0x000fea0003800000 */
.L_x_24:
[----:B--2---:R2:W4:Y:S02]  /*9580*/  SYNCS.PHASECHK.TRANS64.TRYWAIT P0, [R3+URZ+0xf0], R2 ;  /* 0x0000f002030075a7 */ /* 0x00452400080011ff */
[----:B----4-:R-:W-:Y:S05]  /*9590*/  @!P0 NANOSLEEP.SYNCS 0x989680 ;  /* 0x009896800000895d */ /* 0x010fea0003900000 */
[----:B------:R-:W4:Y:S02]  /*95a0*/  @!P0 SYNCS.PHASECHK.TRANS64 P0, [R3+URZ+0xf0], R2 ;  /* 0x0000f002030085a7 */ /* 0x000f2400080010ff */
[----:B----4-:R-:W-:Y:S05]  /*95b0*/  @!P0 BRA `(.L_x_24) ;  /* 0xfffffffc00f08947 */ /* 0x010fea000383ffff */
[----:B------:R-:W-:Y:S05]  /*95c0*/  BRA `(.L_x_152) ;  /* 0xffffff8000947947 */ /* 0x000fea000383ffff */
.L_x_27:
[----:B-1----:R-:W-:-:S07]  /*95d0*/  MOV R2, UR13 ;  /* 0x0000000d00027c02 */ /* 0x002fce0008000f00 */
.L_x_153:
[----:B-1----:R1:W2:Y:S02]  /*95e0*/  SYNCS.PHASECHK.TRANS64.TRYWAIT P0, [R2+URZ+0x18], R5 ;  /* 0x00001805020075a7 */ /* 0x0022a400080011ff */
[----:B--2---:R-:W-:Y:S05]  /*95f0*/  @!P0 NANOSLEEP.SYNCS 0x989680 ;  /* 0x009896800000895d */ /* 0x004fea0003900000 */
[----:B------:R-:W2:Y:S02]  /*9600*/  @!P0 SYNCS.PHASECHK.TRANS64 P0, [R2+URZ+0x18], R5 ;  /* 0x00001805020085a7 */ /* 0x000ea400080010ff */
[----:B--2---:R-:W-:Y:S05]  /*9610*/  @!P0 BRA `(.L_x_153) ;  /* 0xfffffffc00f08947 */ /* 0x004fea000383ffff */
[----:B------:R-:W-:Y:S05]  /*9620*/  BRA `(.L_x_26) ;  /* 0xffffff8000f87947 */ /* 0x000fea000383ffff */
.L_x_36:
[----:B------:R-:W-:-:S07]  /*9630*/  MOV R2, UR13 ;  /* 0x0000000d00027c02 */ /* 0x000fce0008000f00 */
.L_x_154:
[----:B-1----:R1:W2:Y:S02]  /*9640*/  SYNCS.PHASECHK.TRANS64.TRYWAIT P0, [R2+URZ+0x18], R5 ;  /* 0x00001805020075a7 */ /* 0x0022a400080011ff */
[----:B--2---:R-:W-:Y:S05]  /*9650*/  @!P0 NANOSLEEP.SYNCS 0x989680 ;  /* 0x009896800000895d */ /* 0x004fea0003900000 */
[----:B------:R-:W2:Y:S02]  /*9660*/  @!P0 SYNCS.PHASECHK.TRANS64 P0, [R2+URZ+0x18], R5 ;  /* 0x00001805020085a7 */ /* 0x000ea400080010ff */
[----:B--2---:R-:W-:Y:S05]  /*9670*/  @!P0 BRA `(.L_x_154) ;  /* 0xfffffffc00f08947 */ /* 0x004fea000383ffff */
[----:B------:R-:W-:Y:S05]  /*9680*/  BRA `(.L_x_35) ;  /* 0xffffff8800487947 */ /* 0x000fea000383ffff */
.L_x_43:
[----:B-1----:R1:W2:Y:S02]  /*9690*/  SYNCS.PHASECHK.TRANS64.TRYWAIT P0, [R2+URZ+0x80], R3 ;  /* 0x00008003020075a7 */ /* 0x0022a400080011ff */
[----:B--2---:R-:W-:Y:S05]  /*96a0*/  @!P0 NANOSLEEP.SYNCS 0x989680 ;  /* 0x009896800000895d */ /* 0x004fea0003900000 */
[----:B------:R-:W2:Y:S02]  /*96b0*/  @!P0 SYNCS.PHASECHK.TRANS64 P0, [R2+URZ+0x80], R3 ;  /* 0x00008003020085a7 */ /* 0x000ea400080010ff */
[----:B--2---:R-:W-:Y:S05]  /*96c0*/  @!P0 BRA `(.L_x_43) ;  /* 0xfffffffc00f08947 */ /* 0x004fea000383ffff */
[----:B------:R-:W-:Y:S05]  /*96d0*/  BRA `(.L_x_155) ;  /* 0xffffff8c00787947 */ /* 0x000fea000383ffff */
.L_x_47:
[----:B---3--:R-:W-:-:S07]  /*96e0*/  MOV R0, UR4 ;  /* 0x0000000400007c02 */ /* 0x008fce0008000f00 */
.L_x_156:
[----:B-1----:R1:W2:Y:S02]  /*96f0*/  SYNCS.PHASECHK.TRANS64.TRYWAIT P0, [R0+URZ], R3 ;  /* 0x00000003000075a7 */ /* 0x0022a400080011ff */
[----:B--2---:R-:W-:Y:S05]  /*9700*/  @!P0 NANOSLEEP.SYNCS 0x989680 ;  /* 0x009896800000895d */ /* 0x004fea0003900000 */
[----:B------:R-:W2:Y:S02]  /*9710*/  @!P0 SYNCS.PHASECHK.TRANS64 P0, [R0+URZ], R3 ;  /* 0x00000003000085a7 */ /* 0x000ea400080010ff */
[----:B--2---:R-:W-:Y:S05]  /*9720*/  @!P0 BRA `(.L_x_156) ;  /* 0xfffffffc00f08947 */ /* 0x004fea000383ffff */
[----:B------:R-:W-:Y:S05]  /*9730*/  BRA `(.L_x_157) ;  /* 0xffffff9000e87947 */ /* 0x000fea000383ffff */
.L_x_48:
[----:B---3--:R-:W-:-:S07]  /*9740*/  MOV R0, UR5 ;  /* 0x0000000500007c02 */ /* 0x008fce0008000f00 */
.L_x_158:
[----:B-1----:R1:W2:Y:S02]  /*9750*/  SYNCS.PHASECHK.TRANS64.TRYWAIT P0, [R0+URZ], R3 ;  /* 0x00000003000075a7 */ /* 0x0022a400080011ff */
[----:B--2---:R-:W-:Y:S05]  /*9760*/  @!P0 NANOSLEEP.SYNCS 0x989680 ;  /* 0x009896800000895d */ /* 0x004fea0003900000 */
[----:B------:R-:W2:Y:S02]  /*9770*/  @!P0 SYNCS.PHASECHK.TRANS64 P0, [R0+URZ], R3 ;  /* 0x00000003000085a7 */ /* 0x000ea400080010ff */
[----:B--2---:R-:W-:Y:S05]  /*9780*/  @!P0 BRA `(.L_x_158) ;  /* 0xfffffffc00f08947 */ /* 0x004fea000383ffff */
[----:B------:R-:W-:Y:S05]  /*9790*/  BRA `(.L_x_159) ;  /* 0xffffff9000f47947 */ /* 0x000fea000383ffff */
.L_x_51:
[----:B-1----:R1:W2:Y:S02]  /*97a0*/  SYNCS.PHASECHK.TRANS64.TRYWAIT P0, [R0+URZ+0xe0], R5 ;  /* 0x0000e005000075a7 */ /* 0x0022a400080011ff */
[----:B--2---:R-:W-:Y:S05]  /*97b0*/  @!P0 NANOSLEEP.SYNCS 0x989680 ;  /* 0x009896800000895d */ /* 0x004fea0003900000 */
[----:B------:R-:W2:Y:S02]  /*97c0*/  @!P0 SYNCS.PHASECHK.TRANS64 P0, [R0+URZ+0xe0], R5 ;  /* 0x0000e005000085a7 */ /* 0x000ea400080010ff */
[----:B--2---:R-:W-:Y:S05]  /*97d0*/  @!P0 BRA `(.L_x_51) ;  /* 0xfffffffc00f08947 */ /* 0x004fea000383ffff */
[----:B------:R-:W-:Y:S05]  /*97e0*/  BRA `(.L_x_160) ;  /* 0xffffff9400547947 */ /* 0x000fea000383ffff */
.L_x_52:
[----:B------:R-:W-:-:S07]  /*97f0*/  MOV R0, UR4 ;  /* 0x0000000400007c02 */ /* 0x000fce0008000f00 */
.L_x_161:
[----:B-1----:R1:W2:Y:S02]  /*9800*/  SYNCS.PHASECHK.TRANS64.TRYWAIT P0, [R0+URZ+0x90], R7 ;  /* 0x00009007000075a7 */ /* 0x0022a400080011ff */
[----:B--2---:R-:W-:Y:S05]  /*9810*/  @!P0 NANOSLEEP.SYNCS 0x989680 ;  /* 0x009896800000895d */ /* 0x004fea0003900000 */
[----:B------:R-:W2:Y:S02]  /*9820*/  @!P0 SYNCS.PHASECHK.TRANS64 P0, [R0+URZ+0x90], R7 ;  /* 0x00009007000085a7 */ /* 0x000ea400080010ff */
[----:B--2---:R-:W-:Y:S05]  /*9830*/  @!P0 BRA `(.L_x_161) ;  /* 0xfffffffc00f08947 */ /* 0x004fea000383ffff */
[----:B------:R-:W-:Y:S05]  /*9840*/  BRA `(.L_x_162) ;  /* 0xffffff9400647947 */ /* 0x000fea000383ffff */
.L_x_53:
[----:B-1----:R1:W2:Y:S02]  /*9850*/  SYNCS.PHASECHK.TRANS64.TRYWAIT P1, [R0+URZ+0x80], R5 ;  /* 0x00008005000075a7 */ /* 0x0022a400080211ff */
[----:B--2---:R-:W-:Y:S05]  /*9860*/  @!P1 NANOSLEEP.SYNCS 0x989680 ;  /* 0x009896800000995d */ /* 0x004fea0003900000 */
[----:B------:R-:W2:Y:S02]  /*9870*/  @!P1 SYNCS.PHASECHK.TRANS64 P1, [R0+URZ+0x80], R5 ;  /* 0x00008005000095a7 */ /* 0x000ea400080210ff */
[----:B--2---:R-:W-:Y:S05]  /*9880*/  @!P1 BRA `(.L_x_53) ;  /* 0xfffffffc00f09947 */ /* 0x004fea000383ffff */
[----:B------:R-:W-:Y:S05]  /*9890*/  BRA `(.L_x_163) ;  /* 0xffffff9400947947 */ /* 0x000fea000383ffff */
.L_x_56:
[----:B------:R-:W-:-:S07]  /*98a0*/  MOV R0, UR4 ;  /* 0x0000000400007c02 */ /* 0x000fce0008000f00 */
.L_x_164:
[----:B-1----:R1:W2:Y:S02]  /*98b0*/  SYNCS.PHASECHK.TRANS64.TRYWAIT P0, [R0+URZ+0x90], R3 ;  /* 0x00009003000075a7 */ /* 0x0022a400080011ff */
[----:B--2---:R-:W-:Y:S05]  /*98c0*/  @!P0 NANOSLEEP.SYNCS 0x989680 ;  /* 0x009896800000895d */ /* 0x004fea0003900000 */
[----:B------:R-:W2:Y:S02]  /*98d0*/  @!P0 SYNCS.PHASECHK.TRANS64 P0, [R0+URZ+0x90], R3 ;  /* 0x00009003000085a7 */ /* 0x000ea400080010ff */
[----:B--2---:R-:W-:Y:S05]  /*98e0*/  @!P0 BRA `(.L_x_164) ;  /* 0xfffffffc00f08947 */ /* 0x004fea000383ffff */
[----:B------:R-:W-:Y:S05]  /*98f0*/  BRA `(.L_x_55) ;  /* 0xffffff9400e87947 */ /* 0x000fea000383ffff */
.L_x_65:
[----:B-1----:R-:W-:-:S04]  /*9900*/  MOV R4, UR5 ;  /* 0x0000000500047c02 */ /* 0x002fc80008000f00 */
[----:B------:R1:W2:Y:S03]  /*9910*/  SYNCS.PHASECHK.TRANS64.TRYWAIT P0, [R4+URZ+0x8], R5 ;  /* 0x00000805040075a7 */ /* 0x0002a600080011ff */
[----:B--2---:R-:W-:Y:S05]  /*9920*/  @!P0 NANOSLEEP.SYNCS 0x989680 ;  /* 0x009896800000895d */ /* 0x004fea0003900000 */
[----:B------:R-:W2:Y:S02]  /*9930*/  @!P0 SYNCS.PHASECHK.TRANS64 P0, [R4+URZ+0x8], R5 ;  /* 0x00000805040085a7 */ /* 0x000ea400080010ff */
[----:B--2---:R-:W-:Y:S05]  /*9940*/  @!P0 BRA `(.L_x_65) ;  /* 0xfffffffc00ec8947 */ /* 0x004fea000383ffff */
[----:B------:R-:W-:Y:S05]  /*9950*/  BRA `(.L_x_64) ;  /* 0xffffff9800a47947 */ /* 0x000fea000383ffff */
.L_x_67:
[----:B------:R-:W-:Y:S01]  /*9960*/  BSSY B0, `(.L_x_165) ;  /* 0x0000006000007945 */ /* 0x000fe20003800000 */
[----:B------:R-:W-:-:S07]  /*9970*/  MOV R15, 0xffffffff ;  /* 0xffffffff000f7802 */ /* 0x000fce0000000f00 */
[----:B-1---5:R-:W-:Y:S05]  /*9980*/  WARPSYNC.COLLECTIVE R15, `(.L_x_166) ;  /* 0x000000000f0c7348 */ /* 0x022fea0003c00000 */
[----:B------:R-:W-:Y:S02]  /*9990*/  ELECT P6, UR79, PT ;  /* 0x00000000004f782f */ /* 0x000fe400038c0000 */
[----:B------:R-:W-:Y:S01]  /*99a0*/  MOV R14, UR79 ;  /* 0x0000004f000e7c02 */ /* 0x000fe20008000f00 */
[----:B-1---5:R-:W-:Y:S10]  /*99b0*/  ENDCOLLECTIVE ;  /* 0x000000000000791b */ /* 0x022ff40003800000 */
.L_x_166:
[----:B------:R-:W-:Y:S05]  /*99c0*/  BSYNC B0 ;  /* 0x0000000000007941 */ /* 0x000fea0003800000 */
.L_x_165:
[----:B------:R-:W-:Y:S05]  /*99d0*/  BRA `(.L_x_167) ;  /* 0xffffff9800d87947 */ /* 0x000fea000383ffff */
.L_x_69:
[----:B-1----:R-:W-:-:S04]  /*99e0*/  MOV R2, UR5 ;  /* 0x0000000500027c02 */ /* 0x002fc80008000f00 */
[----:B------:R1:W2:Y:S03]  /*99f0*/  SYNCS.PHASECHK.TRANS64.TRYWAIT P0, [R2+URZ+0x8], R3 ;  /* 0x00000803020075a7 */ /* 0x0002a600080011ff */
[----:B--2---:R-:W-:Y:S05]  /*9a00*/  @!P0 NANOSLEEP.SYNCS 0x989680 ;  /* 0x009896800000895d */ /* 0x004fea0003900000 */
[----:B------:R-:W2:Y:S02]  /*9a10*/  @!P0 SYNCS.PHASECHK.TRANS64 P0, [R2+URZ+0x8], R3 ;  /* 0x00000803020085a7 */ /* 0x000ea400080010ff */
[----:B--2---:R-:W-:Y:S05]  /*9a20*/  @!P0 BRA `(.L_x_69) ;  /* 0xfffffffc00ec8947 */ /* 0x004fea000383ffff */
[----:B------:R-:W-:Y:S05]  /*9a30*/  BRA `(.L_x_68) ;  /* 0xffffff9800dc7947 */ /* 0x000fea000383ffff */
.L_x_70:
[----:B-1----:R1:W2:Y:S02]  /*9a40*/  SYNCS.PHASECHK.TRANS64.TRYWAIT P0, [R0+URZ+0x80], R5 ;  /* 0x00008005000075a7 */ /* 0x0022a400080011ff */
[----:B--2---:R-:W-:Y:S05]  /*9a50*/  @!P0 NANOSLEEP.SYNCS 0x989680 ;  /* 0x009896800000895d */ /* 0x004fea0003900000 */
[----:B------:R-:W2:Y:S02]  /*9a60*/  @!P0 SYNCS.PHASECHK.TRANS64 P0, [R0+URZ+0x80], R5 ;  /* 0x00008005000085a7 */ /* 0x000ea400080010ff */
[----:B--2---:R-:W-:Y:S05]  /*9a70*/  @!P0 BRA `(.L_x_70) ;  /* 0xfffffffc00f08947 */ /* 0x004fea000383ffff */
[----:B------:R-:W-:Y:S05]  /*9a80*/  BRA `(.L_x_168) ;  /* 0xffffff9c00f07947 */ /* 0x000fea000383ffff */
.L_x_72:
[----:B------:R-:W-:-:S13]  /*9a90*/  R2UR UR4, R4 ;  /* 0x00000000040472ca */ /* 0x000fda00000e0000 */
[----:B------:R-:W-:-:S07]  /*9aa0*/  MOV R0, UR4 ;  /* 0x0000000400007c02 */ /* 0x000fce0008000f00 */
.L_x_169:
[----:B-1----:R1:W2:Y:S02]  /*9ab0*/  SYNCS.PHASECHK.TRANS64.TRYWAIT P0, [R0+URZ+0xc0], R5 ;  /* 0x0000c005000075a7 */ /* 0x0022a400080011ff */
[----:B--2---:R-:W-:Y:S05]  /*9ac0*/  @!P0 NANOSLEEP.SYNCS 0x989680 ;  /* 0x009896800000895d */ /* 0x004fea0003900000 */
[----:B------:R-:W2:Y:S02]  /*9ad0*/  @!P0 SYNCS.PHASECHK.TRANS64 P0, [R0+URZ+0xc0], R5 ;  /* 0x0000c005000085a7 */ /* 0x000ea400080010ff */
[----:B--2---:R-:W-:Y:S05]  /*9ae0*/  @!P0 BRA `(.L_x_169) ;  /* 0xfffffffc00f08947 */ /* 0x004fea000383ffff */
[----:B------:R-:W-:Y:S05]  /*9af0*/  BRA `(.L_x_170) ;  /* 0xffffffa000447947 */ /* 0x000fea000383ffff */
.L_x_75:
[----:B------:R-:W-:Y:S07]  /*9b00*/  MOV R0, UR5 ;  /* 0x0000000500007c02 */ /* 0x000fee0008000f00 */
.L_x_171:
[----:B-1----:R1:W2:Y:S02]  /*9b10*/  SYNCS.PHASECHK.TRANS64.TRYWAIT P0, [R0+URZ], R5 ;  /* 0x00000005000075a7 */ /* 0x0022a400080011ff */
[----:B--2---:R-:W-:Y:S05]  /*9b20*/  @!P0 NANOSLEEP.SYNCS 0x989680 ;  /* 0x009896800000895d */ /* 0x004fea0003900000 */
[----:B------:R-:W2:Y:S02]  /*9b30*/  @!P0 SYNCS.PHASECHK.TRANS64 P0, [R0+URZ], R5 ;  /* 0x00000005000085a7 */ /* 0x000ea400080010ff */
[----:B--2---:R-:W-:Y:S05]  /*9b40*/  @!P0 BRA `(.L_x_171) ;  /* 0xfffffffc00f08947 */ /* 0x004fea000383ffff */
[----:B------:R-:W-:Y:S05]  /*9b50*/  BRA `(.L_x_74) ;  /* 0xffffffa0005c7947 */ /* 0x000fea000383ffff */
.L_x_79:
[----:B-1----:R-:W-:-:S07]  /*9b60*/  MOV R0, UR4 ;  /* 0x0000000400007c02 */ /* 0x002fce0008000f00 */
.L_x_172:
[----:B-1----:R1:W2:Y:S02]  /*9b70*/  SYNCS.PHASECHK.TRANS64.TRYWAIT P0, [R0+URZ], R3 ;  /* 0x00000003000075a7 */ /* 0x0022a400080011ff */
[----:B--2---:R-:W-:Y:S05]  /*9b80*/  @!P0 NANOSLEEP.SYNCS 0x989680 ;  /* 0x009896800000895d */ /* 0x004fea0003900000 */
[----:B------:R-:W2:Y:S02]  /*9b90*/  @!P0 SYNCS.PHASECHK.TRANS64 P0, [R0+URZ], R3 ;  /* 0x00000003000085a7 */ /* 0x000ea400080010ff */
[----:B--2---:R-:W-:Y:S05]  /*9ba0*/  @!P0 BRA `(.L_x_172) ;  /* 0xfffffffc00f08947 */ /* 0x004fea000383ffff */
[----:B------:R-:W-:Y:S05]  /*9bb0*/  BRA `(.L_x_173) ;  /* 0xffffffa800747947 */ /* 0x000fea000383ffff */
.L_x_80:
[----:B------:R-:W-:-:S07]  /*9bc0*/  MOV R0, UR5 ;  /* 0x0000000500007c02 */ /* 0x000fce0008000f00 */
.L_x_174:
[----:B-1----:R1:W2:Y:S02]  /*9bd0*/  SYNCS.PHASECHK.TRANS64.TRYWAIT P0, [R0+URZ], R3 ;  /* 0x00000003000075a7 */ /* 0x0022a400080011ff */
[----:B--2---:R-:W-:Y:S05]  /*9be0*/  @!P0 NANOSLEEP.SYNCS 0x989680 ;  /* 0x009896800000895d */ /* 0x004fea0003900000 */
[----:B------:R-:W2:Y:S02]  /*9bf0*/  @!P0 SYNCS.PHASECHK.TRANS64 P0, [R0+URZ], R3 ;  /* 0x00000003000085a7 */ /* 0x000ea400080010ff */
[----:B--2---:R-:W-:Y:S05]  /*9c00*/  @!P0 BRA `(.L_x_174) ;  /* 0xfffffffc00f08947 */ /* 0x004fea000383ffff */
[----:B------:R-:W-:Y:S05]  /*9c10*/  BRA `(.L_x_175) ;  /* 0xffffffa800847947 */ /* 0x000fea000383ffff */
.L_x_81:
[----:B------:R-:W-:-:S07]  /*9c20*/  MOV R0, UR5 ;  /* 0x0000000500007c02 */ /* 0x000fce0008000f00 */
.L_x_176:
[----:B-1----:R1:W2:Y:S02]  /*9c30*/  SYNCS.PHASECHK.TRANS64.TRYWAIT P0, [R0+URZ], R3 ;  /* 0x00000003000075a7 */ /* 0x0022a400080011ff */
[----:B--2---:R-:W-:Y:S05]  /*9c40*/  @!P0 NANOSLEEP.SYNCS 0x989680 ;  /* 0x009896800000895d */ /* 0x004fea0003900000 */
[----:B------:R-:W2:Y:S02]  /*9c50*/  @!P0 SYNCS.PHASECHK.TRANS64 P0, [R0+URZ], R3 ;  /* 0x00000003000085a7 */ /* 0x000ea400080010ff */
[----:B--2---:R-:W-:Y:S05]  /*9c60*/  @!P0 BRA `(.L_x_176) ;  /* 0xfffffffc00f08947 */ /* 0x004fea000383ffff */
[----:B------:R-:W-:Y:S05]  /*9c70*/  BRA `(.L_x_177) ;  /* 0xffffffa800907947 */ /* 0x000fea000383ffff */
.L_x_84:
[----:B------:R-:W-:-:S07]  /*9c80*/  MOV R0, UR62 ;  /* 0x0000003e00007c02 */ /* 0x000fce0008000f00 */
.L_x_178:
[----:B-1----:R1:W2:Y:S02]  /*9c90*/  SYNCS.PHASECHK.TRANS64.TRYWAIT P1, [R0+URZ+0x100], R3 ;  /* 0x00010003000075a7 */ /* 0x0022a400080211ff */
[----:B--2---:R-:W-:Y:S05]  /*9ca0*/  @!P1 NANOSLEEP.SYNCS 0x989680 ;  /* 0x009896800000995d */ /* 0x004fea0003900000 */
[----:B------:R-:W2:Y:S02]  /*9cb0*/  @!P1 SYNCS.PHASECHK.TRANS64 P1, [R0+URZ+0x100], R3 ;  /* 0x00010003000095a7 */ /* 0x000ea400080210ff */
[----:B--2---:R-:W-:Y:S05]  /*9cc0*/  @!P1 BRA `(.L_x_178) ;  /* 0xfffffffc00f09947 */ /* 0x004fea000383ffff */
[----:B------:R-:W-:Y:S05]  /*9cd0*/  BRA `(.L_x_179) ;  /* 0xffffffa800e07947 */ /* 0x000fea000383ffff */
.L_x_89:
[----:B----4-:R4:W1:Y:S02]  /*9ce0*/  SYNCS.PHASECHK.TRANS64.TRYWAIT P0, [R0+URZ+0x80], R3 ;  /* 0x00008003000075a7 */ /* 0x01086400080011ff */
[----:B-1----:R-:W-:Y:S05]  /*9cf0*/  @!P0 NANOSLEEP.SYNCS 0x989680 ;  /* 0x009896800000895d */ /* 0x002fea0003900000 */
[----:B------:R-:W1:Y:S02]  /*9d00*/  @!P0 SYNCS.PHASECHK.TRANS64 P0, [R0+URZ+0x80], R3 ;  /* 0x00008003000085a7 */ /* 0x000e6400080010ff */
[----:B-1----:R-:W-:Y:S05]  /*9d10*/  @!P0 BRA `(.L_x_89) ;  /* 0xfffffffc00f08947 */ /* 0x002fea000383ffff */
[----:B------:R-:W-:Y:S05]  /*9d20*/  BRA `(.L_x_180) ;  /* 0xffffffac00fc7947 */ /* 0x000fea000383ffff */
.L_x_92:
[----:B------:R-:W-:Y:S07]  /*9d30*/  MOV R0, UR4 ;  /* 0x0000000400007c02 */ /* 0x000fee0008000f00 */
.L_x_181:
[----:B----4-:R4:W1:Y:S02]  /*9d40*/  SYNCS.PHASECHK.TRANS64.TRYWAIT P0, [R0+URZ+0x78], R3 ;  /* 0x00007803000075a7 */ /* 0x01086400080011ff */
[----:B-1----:R-:W-:Y:S05]  /*9d50*/  @!P0 NANOSLEEP.SYNCS 0x989680 ;  /* 0x009896800000895d */ /* 0x002fea0003900000 */
[----:B------:R-:W1:Y:S02]  /*9d60*/  @!P0 SYNCS.PHASECHK.TRANS64 P0, [R0+URZ+0x78], R3 ;  /* 0x00007803000085a7 */ /* 0x000e6400080010ff */
[----:B-1----:R-:W-:Y:S05]  /*9d70*/  @!P0 BRA `(.L_x_181) ;  /* 0xfffffffc00f08947 */ /* 0x002fea000383ffff */
[----:B------:R-:W-:Y:S05]  /*9d80*/  BRA `(.L_x_91) ;  /* 0xffffffb000dc7947 */ /* 0x000fea000383ffff */
.L_x_95:
[----:B------:R-:W-:Y:S07]  /*9d90*/  MOV R3, UR4 ;  /* 0x0000000400037c02 */ /* 0x000fee0008000f00 */
.L_x_182:
[----:B--2---:R2:W4:Y:S02]  /*9da0*/  SYNCS.PHASECHK.TRANS64.TRYWAIT P0, [R3+URZ+0x50], R12 ;  /* 0x0000500c030075a7 */ /* 0x00452400080011ff */
[----:B----4-:R-:W-:Y:S05]  /*9db0*/  @!P0 NANOSLEEP.SYNCS 0x989680 ;  /* 0x009896800000895d */ /* 0x010fea0003900000 */
[----:B------:R-:W4:Y:S02]  /*9dc0*/  @!P0 SYNCS.PHASECHK.TRANS64 P0, [R3+URZ+0x50], R12 ;  /* 0x0000500c030085a7 */ /* 0x000f2400080010ff */
[----:B----4-:R-:W-:Y:S05]  /*9dd0*/  @!P0 BRA `(.L_x_182) ;  /* 0xfffffffc00f08947 */ /* 0x010fea000383ffff */
[----:B------:R-:W-:Y:S05]  /*9de0*/  BRA `(.L_x_183) ;  /* 0xffffffb400547947 */ /* 0x000fea000383ffff */
.L_x_96:
[----:B--2---:R-:W-:Y:S07]  /*9df0*/  MOV R3, UR4 ;  /* 0x0000000400037c02 */ /* 0x004fee0008000f00 */
.L_x_184:
[----:B--2---:R2:W4:Y:S02]  /*9e00*/  SYNCS.PHASECHK.TRANS64.TRYWAIT P0, [R3+URZ+0x58], R12 ;  /* 0x0000580c030075a7 */ /* 0x00452400080011ff */
[----:B----4-:R-:W-:Y:S05]  /*9e10*/  @!P0 NANOSLEEP.SYNCS 0x989680 ;  /* 0x009896800000895d */ /* 0x010fea0003900000 */
[----:B------:R-:W4:Y:S02]  /*9e20*/  @!P0 SYNCS.PHASECHK.TRANS64 P0, [R3+URZ+0x58], R12 ;  /* 0x0000580c030085a7 */ /* 0x000f2400080010ff */
[----:B----4-:R-:W-:Y:S05]  /*9e30*/  @!P0 BRA `(.L_x_184) ;  /* 0xfffffffc00f08947 */ /* 0x010fea000383ffff */
[----:B------:R-:W-:Y:S05]  /*9e40*/  BRA `(.L_x_185) ;  /* 0xffffffb400b07947 */ /* 0x000fea000383ffff */
.L_x_97:
[----:B--2---:R-:W-:Y:S07]  /*9e50*/  MOV R3, UR4 ;  /* 0x0000000400037c02 */ /* 0x004fee0008000f00 */
.L_x_186:
[----:B--2---:R2:W4:Y:S02]  /*9e60*/  SYNCS.PHASECHK.TRANS64.TRYWAIT P0, [R3+URZ+0x60], R12 ;  /* 0x0000600c030075a7 */ /* 0x00452400080011ff */
[----:B----4-:R-:W-:Y:S05]  /*9e70*/  @!P0 NANOSLEEP.SYNCS 0x989680 ;  /* 0x009896800000895d */ /* 0x010fea0003900000 */
[----:B------:R-:W4:Y:S02]  /*9e80*/  @!P0 SYNCS.PHASECHK.TRANS64 P0, [R3+URZ+0x60], R12 ;  /* 0x0000600c030085a7 */ /* 0x000f2400080010ff */
[----:B----4-:R-:W-:Y:S05]  /*9e90*/  @!P0 BRA `(.L_x_186) ;  /* 0xfffffffc00f08947 */ /* 0x010fea000383ffff */
[----:B------:R-:W-:Y:S05]  /*9ea0*/  BRA `(.L_x_187) ;  /* 0xffffffb800107947 */ /* 0x000fea000383ffff */
.L_x_98:
[----:B------:R-:W-:Y:S07]  /*9eb0*/  MOV R3, UR4 ;  /* 0x0000000400037c02 */ /* 0x000fee0008000f00 */
.L_x_188:
[----:B-1----:R1:W2:Y:S02]  /*9ec0*/  SYNCS.PHASECHK.TRANS64.TRYWAIT P0, [R3+URZ+0x68], R12 ;  /* 0x0000680c030075a7 */ /* 0x0022a400080011ff */
[----:B--2---:R-:W-:Y:S05]  /*9ed0*/  @!P0 NANOSLEEP.SYNCS 0x989680 ;  /* 0x009896800000895d */ /* 0x004fea0003900000 */
[----:B------:R-:W2:Y:S02]  /*9ee0*/  @!P0 SYNCS.PHASECHK.TRANS64 P0, [R3+URZ+0x68], R12 ;  /* 0x0000680c030085a7 */ /* 0x000ea400080010ff */
[----:B--2---:R-:W-:Y:S05]  /*9ef0*/  @!P0 BRA `(.L_x_188) ;  /* 0xfffffffc00f08947 */ /* 0x004fea000383ffff */
[----:B------:R-:W-:Y:S05]  /*9f00*/  BRA `(.L_x_189) ;  /* 0xffffffb800b07947 */ /* 0x000fea000383ffff */
.L_x_100:
[----:B------:R-:W-:-:S07]  /*9f10*/  MOV R0, UR4 ;  /* 0x0000000400007c02 */ /* 0x000fce0008000f00 */
.L_x_190:
[----:B-1----:R1:W2:Y:S02]  /*9f20*/  SYNCS.PHASECHK.TRANS64.TRYWAIT P0, [R0+URZ+0x50], R3 ;  /* 0x00005003000075a7 */ /* 0x0022a400080011ff */
[----:B--2---:R-:W-:Y:S05]  /*9f30*/  @!P0 NANOSLEEP.SYNCS 0x989680 ;  /* 0x009896800000895d */ /* 0x004fea0003900000 */
[----:B------:R-:W2:Y:S02]  /*9f40*/  @!P0 SYNCS.PHASECHK.TRANS64 P0, [R0+URZ+0x50], R3 ;  /* 0x00005003000085a7 */ /* 0x000ea400080010ff */
[----:B--2---:R-:W-:Y:S05]  /*9f50*/  @!P0 BRA `(.L_x_190) ;  /* 0xfffffffc00f08947 */ /* 0x004fea000383ffff */
[----:B------:R-:W-:Y:S05]  /*9f60*/  BRA `(.L_x_191) ;  /* 0xffffffbc00387947 */ /* 0x000fea000383ffff */
.L_x_101:
[----:B-1----:R-:W-:-:S07]  /*9f70*/  MOV R0, UR4 ;  /* 0x0000000400007c02 */ /* 0x002fce0008000f00 */
.L_x_192:
[----:B-1----:R1:W2:Y:S02]  /*9f80*/  SYNCS.PHASECHK.TRANS64.TRYWAIT P0, [R0+URZ+0x58], R3 ;  /* 0x00005803000075a7 */ /* 0x0022a400080011ff */
[----:B--2---:R-:W-:Y:S05]  /*9f90*/  @!P0 NANOSLEEP.SYNCS 0x989680 ;  /* 0x009896800000895d */ /* 0x004fea0003900000 */
[----:B------:R-:W2:Y:S02]  /*9fa0*/  @!P0 SYNCS.PHASECHK.TRANS64 P0, [R0+URZ+0x58], R3 ;  /* 0x00005803000085a7 */ /* 0x000ea400080010ff */
[----:B--2---:R-:W-:Y:S05]  /*9fb0*/  @!P0 BRA `(.L_x_192) ;  /* 0xfffffffc00f08947 */ /* 0x004fea000383ffff */
[----:B------:R-:W-:Y:S05]  /*9fc0*/  BRA `(.L_x_193) ;  /* 0xffffffbc00287947 */ /* 0x000fea000383ffff */
.L_x_102:
[----:B-1----:R-:W-:-:S07]  /*9fd0*/  MOV R0, UR4 ;  /* 0x0000000400007c02 */ /* 0x002fce0008000f00 */
.L_x_194:
[----:B-1----:R1:W2:Y:S02]  /*9fe0*/  SYNCS.PHASECHK.TRANS64.TRYWAIT P0, [R0+URZ+0x60], R3 ;  /* 0x00006003000075a7 */ /* 0x0022a400080011ff */
[----:B--2---:R-:W-:Y:S05]  /*9ff0*/  @!P0 NANOSLEEP.SYNCS 0x989680 ;  /* 0x009896800000895d */ /* 0x004fea0003900000 */
[----:B------:R-:W2:Y:S02]  /*a000*/  @!P0 SYNCS.PHASECHK.TRANS64 P0, [R0+URZ+0x60], R3 ;  /* 0x00006003000085a7 */ /* 0x000ea400080010ff */
[----:B--2---:R-:W-:Y:S05]  /*a010*/  @!P0 BRA `(.L_x_194) ;  /* 0xfffffffc00f08947 */ /* 0x004fea000383ffff */
[----:B------:R-:W-:Y:S05]  /*a020*/  BRA `(.L_x_195) ;  /* 0xffffffbc00187947 */ /* 0x000fea000383ffff */
.L_x_104:
[----:B--2---:R2:W3:Y:S02]  /*a030*/  SYNCS.PHASECHK.TRANS64.TRYWAIT P0, [R0+URZ+0x80], R3 ;  /* 0x00008003000075a7 */ /* 0x0044e400080011ff */
[----:B---3--:R-:W-:Y:S05]  /*a040*/  @!P0 NANOSLEEP.SYNCS 0x989680 ;  /* 0x009896800000895d */ /* 0x008fea0003900000 */
[----:B------:R-:W3:Y:S02]  /*a050*/  @!P0 SYNCS.PHASECHK.TRANS64 P0, [R0+URZ+0x80], R3 ;  /* 0x00008003000085a7 */ /* 0x000ee400080010ff */
[----:B---3--:R-:W-:Y:S05]  /*a060*/  @!P0 BRA `(.L_x_104) ;  /* 0xfffffffc00f08947 */ /* 0x008fea000383ffff */
[----:B------:R-:W-:Y:S05]  /*a070*/  BRA `(.L_x_196) ;  /* 0xffffffbc00f47947 */ /* 0x000fea000383ffff */
.L_x_115:
[----:B-1----:R-:W-:Y:S04]  /*a080*/  MOV R0, UR36 ;  /* 0x0000002400007c02 */ /* 0x002fe80008000f00 */
[----:B------:R1:W3:Y:S03]  /*a090*/  SYNCS.PHASECHK.TRANS64.TRYWAIT P1, [R0+URZ+0x30], R5 ;  /* 0x00003005000075a7 */ /* 0x0002e600080211ff */
[----:B---3--:R-:W-:Y:S05]  /*a0a0*/  @!P1 NANOSLEEP.SYNCS 0x989680 ;  /* 0x009896800000995d */ /* 0x008fea0003900000 */
[----:B------:R-:W3:Y:S02]  /*a0b0*/  @!P1 SYNCS.PHASECHK.TRANS64 P1, [R0+URZ+0x30], R5 ;  /* 0x00003005000095a7 */ /* 0x000ee400080210ff */
[----:B---3--:R-:W-:Y:S05]  /*a0c0*/  @!P1 BRA `(.L_x_115) ;  /* 0xfffffffc00ec9947 */ /* 0x008fea000383ffff */
[----:B------:R-:W-:Y:S05]  /*a0d0*/  BRA `(.L_x_114) ;  /* 0xffffffcc00007947 */ /* 0x000fea000383ffff */
.L_x_117:
[----:B-1----:R1:W4:Y:S02]  /*a0e0*/  SYNCS.PHASECHK.TRANS64.TRYWAIT P0, [R88+URZ+0xa0], R3 ;  /* 0x0000a003580075a7 */ /* 0x00232400080011ff */
[----:B----4-:R-:W-:Y:S05]  /*a0f0*/  @!P0 NANOSLEEP.SYNCS 0x989680 ;  /* 0x009896800000895d */ /* 0x010fea0003900000 */
[----:B------:R-:W4:Y:S02]  /*a100*/  @!P0 SYNCS.PHASECHK.TRANS64 P0, [R88+URZ+0xa0], R3 ;  /* 0x0000a003580085a7 */ /* 0x000f2400080010ff */
[----:B----4-:R-:W-:Y:S05]  /*a110*/  @!P0 BRA `(.L_x_117) ;  /* 0xfffffffc00f08947 */ /* 0x010fea000383ffff */
[----:B------:R-:W-:Y:S05]  /*a120*/  BRA `(.L_x_116) ;  /* 0xffffffcc00287947 */ /* 0x000fea000383ffff */
.L_x_126:
[----:B-1----:R1:W2:Y:S02]  /*a130*/  SYNCS.PHASECHK.TRANS64.TRYWAIT P0, [R3+URZ+0x30], R0 ;  /* 0x00003000030075a7 */ /* 0x0022a400080011ff */
[----:B--2---:R-:W-:Y:S05]  /*a140*/  @!P0 NANOSLEEP.SYNCS 0x989680 ;  /* 0x009896800000895d */ /* 0x004fea0003900000 */
[----:B------:R-:W2:Y:S02]  /*a150*/  @!P0 SYNCS.PHASECHK.TRANS64 P0, [R3+URZ+0x30], R0 ;  /* 0x00003000030085a7 */ /* 0x000ea400080010ff */
[----:B--2---:R-:W-:Y:S05]  /*a160*/  @!P0 BRA `(.L_x_126) ;  /* 0xfffffffc00f08947 */ /* 0x004fea000383ffff */
[----:B------:R-:W-:Y:S05]  /*a170*/  BRA `(.L_x_125) ;  /* 0xffffffd400547947 */ /* 0x000fea000383ffff */
.L_x_134:
[----:B-1----:R1:W2:Y:S02]  /*a180*/  SYNCS.PHASECHK.TRANS64.TRYWAIT P0, [R92+URZ+0x30], R5 ;  /* 0x000030055c0075a7 */ /* 0x0022a400080011ff */
[----:B--2---:R-:W-:Y:S05]  /*a190*/  @!P0 NANOSLEEP.SYNCS 0x989680 ;  /* 0x009896800000895d */ /* 0x004fea0003900000 */
[----:B------:R-:W2:Y:S02]  /*a1a0*/  @!P0 SYNCS.PHASECHK.TRANS64 P0, [R92+URZ+0x30], R5 ;  /* 0x000030055c0085a7 */ /* 0x000ea400080010ff */
[----:B--2---:R-:W-:Y:S05]  /*a1b0*/  @!P0 BRA `(.L_x_134) ;  /* 0xfffffffc00f08947 */ /* 0x004fea000383ffff */
[----:B------:R-:W-:Y:S05]  /*a1c0*/  BRA `(.L_x_133) ;  /* 0xffffffdc00a87947 */ /* 0x000fea000383ffff */
.L_x_142:
[----:B-1----:R1:W2:Y:S02]  /*a1d0*/  SYNCS.PHASECHK.TRANS64.TRYWAIT P0, [R92+URZ+0x30], R5 ;  /* 0x000030055c0075a7 */ /* 0x0022a400080011ff */
[----:B--2---:R-:W-:Y:S05]  /*a1e0*/  @!P0 NANOSLEEP.SYNCS 0x989680 ;  /* 0x009896800000895d */ /* 0x004fea0003900000 */
[----:B------:R-:W2:Y:S02]  /*a1f0*/  @!P0 SYNCS.PHASECHK.TRANS64 P0, [R92+URZ+0x30], R5 ;  /* 0x000030055c0085a7 */ /* 0x000ea400080010ff */
[----:B--2---:R-:W-:Y:S05]  /*a200*/  @!P0 BRA `(.L_x_142) ;  /* 0xfffffffc00f08947 */ /* 0x004fea000383ffff */
[----:B------:R-:W-:Y:S05]  /*a210*/  BRA `(.L_x_141) ;  /* 0xffffffe400fc7947 */ /* 0x000fea000383ffff */
        .weak           $__internal_0_$__cuda_sm10x_tcgen05_guardrail_trap_col_being_dealloced_not_returned_by_alloc
        .type           $__internal_0_$__cuda_sm10x_tcgen05_guardrail_trap_col_being_dealloced_not_returned_by_alloc,@function
        .size           $__internal_0_$__cuda_sm10x_tcgen05_guardrail_trap_col_being_dealloced_not_returned_by_alloc,($__internal_1_$__cuda_sm10x_tcgen05_guardrail_trap_phase_invalid_during_alloc - $__internal_0_$__cuda_sm10x_tcgen05_guardrail_trap_col_being_dealloced_not_returned_by_alloc)
$__internal_0_$__cuda_sm10x_tcgen05_guardrail_trap_col_being_dealloced_not_returned_by_alloc:
[----:B------:R-:W-:Y:S05]  /*a220*/  BPT.TRAP 0x1 ;  /* 0x000000040000795c */ /* 0x000fea0000300000 */
[----:B------:R-:W-:-:S04]  /*a230*/  HFMA2 R3, -RZ, RZ, 0, 0 ;  /* 0x00000000ff037431 */ /* 0x000fc800000001ff */
[----:B------:R-:W-:Y:S05]  /*a240*/  RET.REL.NODEC R2 `(_ZN7cutlass13device_kernelINS_4gemm6kernel13GemmUniversalIN4cute5tupleIJiiiiEEENS1_10collective13CollectiveMmaINS1_35MainloopSm100TmaUmmaWarpSpecializedILi3ELi2ELi4ENS5_IJNS4_1CILi2EEENSA_ILi1EEESC_EEEEENS5_IJNSA_ILi128EEESF_SF_EEENS_10tfloat32_tENS5_IJlSC_lEEESH_SI_NS4_8TiledMMAINS4_8MMA_AtomIJNS4_23SM100_MMA_TF32_2x1SM_SSISH_SH_fLi128ELi128ELNS4_4UMMA5MajorE0ELSN_0ELNSM_7ScaleInE0ELSO_0EEEEEENS4_6LayoutINS5_IJSC_SC_SC_EEENS5_IJNSA_ILi0EEEST_ST_EEEEENS5_IJNS4_10UnderscoreESW_SW_EEEEENS4_18SM100_TMA_2SM_LOADENS4_14ComposedLayoutINS4_7SwizzleILi3ELi4ELi3EEENS4_18smem_ptr_flag_bitsILi32EEENSR_INS5_IJNSA_ILi8EEENSA_ILi32EEEEEENS5_IJS16_SC_EEEEEEEvNS4_8identityESZ_S1A_vS1B_EENS_8epilogue10collective18CollectiveEpilogueINS1D_23Sm100TmaWarpSpecializedILi4ELi2ELi16ELb1ELb0EEEJNS5_IJNSA_ILi64EEESF_SF_EEENS5_IJNSR_IS1I_SC_EENSR_INS5_IJNSA_ILi16EEESB_EEENS5_IJSC_S1I_EEEEEEEESH_SI_SH_SI_NS1D_6fusion15FusionCallbacksIS1H_NS1Q_17LinearCombinationISH_fSH_fLNS_15FloatRoundStyleE2EEES1J_S1P_JEEENS4_5SM1004TMEM4LOAD26SM100_TMEM_LOAD_32dp32b16xENS4_13SM90_TMA_LOADENS10_INS11_ILi2ELi4ELi3EEES14_NSR_INS5_IJS15_S1L_EEENS5_IJS1L_SC_EEEEEEENS4_39AutoVectorizingCopyWithAssumedAlignmentILi128EEENS4_14SM90_TMA_STOREES25_S27_S27_EEEvvEEEEvNT_6ParamsE) ;  /* 0xffffff5c026c7950 */ /* 0x000fea0003c3ffff */
        .weak           $__internal_1_$__cuda_sm10x_tcgen05_guardrail_trap_phase_invalid_during_alloc
        .type           $__internal_1_$__cuda_sm10x_tcgen05_guardrail_trap_phase_invalid_during_alloc,@function
        .size           $__internal_1_$__cuda_sm10x_tcgen05_guardrail_trap_phase_invalid_during_alloc,($__internal_2_$__cuda_sm10x_tcgen05_guardrail_trap_unallocated_columns_being_dealloced - $__internal_1_$__cuda_sm10x_tcgen05_guardrail_trap_phase_invalid_during_alloc)
$__internal_1_$__cuda_sm10x_tcgen05_guardrail_trap_phase_invalid_during_alloc:
[----:B------:R-:W-:Y:S05]  /*a250*/  BPT.TRAP 0x1 ;  /* 0x000000040000795c */ /* 0x000fea0000300000 */
[----:B------:R-:W-:-:S04]  /*a260*/  MOV R3, 0x0 ;  /* 0x0000000000037802 */ /* 0x000fc80000000f00 */
[----:B------:R-:W-:Y:S05]  /*a270*/  RET.REL.NODEC R2 `(_ZN7cutlass13device_kernelINS_4gemm6kernel13GemmUniversalIN4cute5tupleIJiiiiEEENS1_10collective13CollectiveMmaINS1_35MainloopSm100TmaUmmaWarpSpecializedILi3ELi2ELi4ENS5_IJNS4_1CILi2EEENSA_ILi1EEESC_EEEEENS5_IJNSA_ILi128EEESF_SF_EEENS_10tfloat32_tENS5_IJlSC_lEEESH_SI_NS4_8TiledMMAINS4_8MMA_AtomIJNS4_23SM100_MMA_TF32_2x1SM_SSISH_SH_fLi128ELi128ELNS4_4UMMA5MajorE0ELSN_0ELNSM_7ScaleInE0ELSO_0EEEEEENS4_6LayoutINS5_IJSC_SC_SC_EEENS5_IJNSA_ILi0EEEST_ST_EEEEENS5_IJNS4_10UnderscoreESW_SW_EEEEENS4_18SM100_TMA_2SM_LOADENS4_14ComposedLayoutINS4_7SwizzleILi3ELi4ELi3EEENS4_18smem_ptr_flag_bitsILi32EEENSR_INS5_IJNSA_ILi8EEENSA_ILi32EEEEEENS5_IJS16_SC_EEEEEEEvNS4_8identityESZ_S1A_vS1B_EENS_8epilogue10collective18CollectiveEpilogueINS1D_23Sm100TmaWarpSpecializedILi4ELi2ELi16ELb1ELb0EEEJNS5_IJNSA_ILi64EEESF_SF_EEENS5_IJNSR_IS1I_SC_EENSR_INS5_IJNSA_ILi16EEESB_EEENS5_IJSC_S1I_EEEEEEEESH_SI_SH_SI_NS1D_6fusion15FusionCallbacksIS1H_NS1Q_17LinearCombinationISH_fSH_fLNS_15FloatRoundStyleE2EEES1J_S1P_JEEENS4_5SM1004TMEM4LOAD26SM100_TMEM_LOAD_32dp32b16xENS4_13SM90_TMA_LOADENS10_INS11_ILi2ELi4ELi3EEES14_NSR_INS5_IJS15_S1L_EEENS5_IJS1L_SC_EEEEEEENS4_39AutoVectorizingCopyWithAssumedAlignmentILi128EEENS4_14SM90_TMA_STOREES25_S27_S27_EEEvvEEEEvNT_6ParamsE) ;  /* 0xffffff5c02607950 */ /* 0x000fea0003c3ffff */
        .weak           $__internal_2_$__cuda_sm10x_tcgen05_guardrail_trap_unallocated_columns_being_dealloced
        .type           $__internal_2_$__cuda_sm10x_tcgen05_guardrail_trap_unallocated_columns_being_dealloced,@function
        .size           $__internal_2_$__cuda_sm10x_tcgen05_guardrail_trap_unallocated_columns_being_dealloced,(.L_x_198 - $__internal_2_$__cuda_sm10x_tcgen05_guardrail_trap_unallocated_columns_being_dealloced)
$__internal_2_$__cuda_sm10x_tcgen05_guardrail_trap_unallocated_columns_being_dealloced:
[----:B------:R-:W-:Y:S05]  /*a280*/  BPT.TRAP 0x1 ;  /* 0x000000040000795c */ /* 0x000fea0000300000 */
[----:B------:R-:W-:-:S04]  /*a290*/  HFMA2 R3, -RZ, RZ, 0, 0 ;  /* 0x00000000ff037431 */ /* 0x000fc800000001ff */
[----:B------:R-:W-:Y:S05]  /*a2a0*/  RET.REL.NODEC R2 `(_ZN7cutlass13device_kernelINS_4gemm6kernel13GemmUniversalIN4cute5tupleIJiiiiEEENS1_10collective13CollectiveMmaINS1_35MainloopSm100TmaUmmaWarpSpecializedILi3ELi2ELi4ENS5_IJNS4_1CILi2EEENSA_ILi1EEESC_EEEEENS5_IJNSA_ILi128EEESF_SF_EEENS_10tfloat32_tENS5_IJlSC_lEEESH_SI_NS4_8TiledMMAINS4_8MMA_AtomIJNS4_23SM100_MMA_TF32_2x1SM_SSISH_SH_fLi128ELi128ELNS4_4UMMA5MajorE0ELSN_0ELNSM_7ScaleInE0ELSO_0EEEEEENS4_6LayoutINS5_IJSC_SC_SC_EEENS5_IJNSA_ILi0EEEST_ST_EEEEENS5_IJNS4_10UnderscoreESW_SW_EEEEENS4_18SM100_TMA_2SM_LOADENS4_14ComposedLayoutINS4_7SwizzleILi3ELi4ELi3EEENS4_18smem_ptr_flag_bitsILi32EEENSR_INS5_IJNSA_ILi8EEENSA_ILi32EEEEEENS5_IJS16_SC_EEEEEEEvNS4_8identityESZ_S1A_vS1B_EENS_8epilogue10collective18CollectiveEpilogueINS1D_23Sm100TmaWarpSpecializedILi4ELi2ELi16ELb1ELb0EEEJNS5_IJNSA_ILi64EEESF_SF_EEENS5_IJNSR_IS1I_SC_EENSR_INS5_IJNSA_ILi16EEESB_EEENS5_IJSC_S1I_EEEEEEEESH_SI_SH_SI_NS1D_6fusion15FusionCallbacksIS1H_NS1Q_17LinearCombinationISH_fSH_fLNS_15FloatRoundStyleE2EEES1J_S1P_JEEENS4_5SM1004TMEM4LOAD26SM100_TMEM_LOAD_32dp32b16xENS4_13SM90_TMA_LOADENS10_INS11_ILi2ELi4ELi3EEES14_NSR_INS5_IJS15_S1L_EEENS5_IJS1L_SC_EEEEEEENS4_39AutoVectorizingCopyWithAssumedAlignmentILi128EEENS4_14SM90_TMA_STOREES25_S27_S27_EEEvvEEEEvNT_6ParamsE) ;  /* 0xffffff5c02547950 */ /* 0x000fea0003c3ffff */
.L_x_197:
[----:B------:R-:W-:-:S00]  /*a2b0*/  BRA `(.L_x_197) ;  /* 0xfffffffc00fc7947 */ /* 0x000fc0000383ffff */
[----:B------:R-:W-:-:S00]  /*a2c0*/  NOP ;  /* 0x0000000000007918 */ /* 0x000fc00000000000 */
        /* <DEDUP_REMOVED lines=11> */
.L_x_198:


//--------------------- .nv.global.init           --------------------------
	.section	.nv.global.init,"aw",@progbits
.nv.global.init:
	.type		$str$27,@object
	.size		$str$27,($str$28 - $str$27)
$str$27:
        /*0000*/ 	.byte	0x28, 0x61, 0x64, 0x64, 0x72, 0x65, 0x73, 0x73, 0x20, 0x26, 0x20, 0x6d, 0x61, 0x73, 0x6b, 0x29
        /*0010*/ 	.byte	0x20, 0x3d, 0x3d, 0x20, 0x30, 0x00
	.type		$str$28,@object
	.size		$str$28,($str$26 - $str$28)
$str$28:
        /*0016*/ 	.byte	0x2f, 0x74, 0x6d, 0x70, 0x2f, 0x63, 0x75, 0x74, 0x6c, 0x61, 0x73, 0x73, 0x5f, 0x73, 0x77, 0x65
        /*0026*/ 	.byte	0x65, 0x70, 0x5f, 0x73, 0x72, 0x63, 0x2f, 0x69, 0x6e, 0x63, 0x6c, 0x75, 0x64, 0x65, 0x2f, 0x63
        /*0036*/ 	.byte	0x75, 0x74, 0x65, 0x2f, 0x70, 0x6f, 0x69, 0x6e, 0x74, 0x65, 0x72, 0x5f, 0x66, 0x6c, 0x61, 0x67
        /*0046*/ 	.byte	0x67, 0x65, 0x64, 0x2e, 0x68, 0x70, 0x70, 0x00
	.type		$str$26,@object
	.size		$str$26,($str$25 - $str$26)
$str$26:
        /*004e*/ 	.byte	0x2f, 0x74, 0x6d, 0x70, 0x2f, 0x63, 0x75, 0x74, 0x6c, 0x61, 0x73, 0x73, 0x5f, 0x73, 0x77, 0x65
        /*005e*/ 	.byte	0x65, 0x70, 0x5f, 0x73, 0x72, 0x63, 0x2f, 0x69, 0x6e, 0x63, 0x6c, 0x75, 0x64, 0x65, 0x2f, 0x63
        /*006e*/ 	.byte	0x75, 0x74, 0x65, 0x2f, 0x61, 0x74, 0x6f, 0x6d, 0x2f, 0x63, 0x6f, 0x70, 0x79, 0x5f, 0x74, 0x72
        /*007e*/ 	.byte	0x61, 0x69, 0x74, 0x73, 0x5f, 0x73, 0x6d, 0x31, 0x30, 0x30, 0x2e, 0x68, 0x70, 0x70, 0x00
	.type		$str$25,@object
	.size		$str$25,(__unnamed_1 - $str$25)
$str$25:
        /*008d*/ 	.byte	0x28, 0x28, 0x75, 0x69, 0x6e, 0x74, 0x33, 0x32, 0x5f, 0x74, 0x28, 0x74, 0x68, 0x72, 0x65, 0x61
        /*009d*/ 	.byte	0x64, 0x49, 0x64, 0x78, 0x2e, 0x78, 0x29, 0x20, 0x2f, 0x20, 0x33, 0x32, 0x29, 0x20, 0x25, 0x20
        /*00ad*/ 	.byte	0x34, 0x29, 0x20, 0x3d, 0x3d, 0x20, 0x28, 0x28, 0x28, 0x74, 0x6d, 0x65, 0x6d, 0x5f, 0x61, 0x64
        /*00bd*/ 	.byte	0x64, 0x72, 0x20, 0x3e, 0x3e, 0x20, 0x31, 0x36, 0x29, 0x20, 0x2f, 0x20, 0x33, 0x32, 0x29, 0x20
        /*00cd*/ 	.byte	0x25, 0x20, 0x34, 0x29, 0x00
	.type		__unnamed_1,@object
	.size		__unnamed_1,(__unnamed_2 - __unnamed_1)
__unnamed_1:
        /*00d2*/ 	.byte	0x61, 0x75, 0x74, 0x6f, 0x20, 0x63, 0x75, 0x74, 0x65, 0x3a, 0x3a, 0x61, 0x73, 0x5f, 0x70, 0x6f
        /* <DEDUP_REMOVED lines=24> */
        /*0262*/ 	.byte	0x43, 0x3c, 0x32, 0x30, 0x34, 0x38, 0x3e, 0x3e, 0x3e, 0x3e, 0x5d, 0x00
	.type		__unnamed_2,@object
	.size		__unnamed_2,(.L_2 - __unnamed_2)
__unnamed_2:
        /* <DEDUP_REMOVED lines=42> */
        /*050e*/ 	.byte	0x3e, 0x5d, 0x00
.L_2:


//--------------------- .nv.shared._ZN7cutlass13device_kernelINS_4gemm6kernel13GemmUniversalIN4cute5tupleIJiiiiEEENS1_10collective13CollectiveMmaINS1_35MainloopSm100TmaUmmaWarpSpecializedILi3ELi2ELi4ENS5_IJNS4_1CILi2EEENSA_ILi1EEESC_EEEEENS5_IJNSA_ILi128EEESF_SF_EEENS_10tfloat32_tENS5_IJlSC_lEEESH_SI_NS4_8TiledMMAINS4_8MMA_AtomIJNS4_23SM100_MMA_TF32_2x1SM_SSISH_SH_fLi128ELi128ELNS4_4UMMA5MajorE0ELSN_0ELNSM_7ScaleInE0ELSO_0EEEEEENS4_6LayoutINS5_IJSC_SC_SC_EEENS5_IJNSA_ILi0EEEST_ST_EEEEENS5_IJNS4_10UnderscoreESW_SW_EEEEENS4_18SM100_TMA_2SM_LOADENS4_14ComposedLayoutINS4_7SwizzleILi3ELi4ELi3EEENS4_18smem_ptr_flag_bitsILi32EEENSR_INS5_IJNSA_ILi8EEENSA_ILi32EEEEEENS5_IJS16_SC_EEEEEEEvNS4_8identityESZ_S1A_vS1B_EENS_8epilogue10collective18CollectiveEpilogueINS1D_23Sm100TmaWarpSpecializedILi4ELi2ELi16ELb1ELb0EEEJNS5_IJNSA_ILi64EEESF_SF_EEENS5_IJNSR_IS1I_SC_EENSR_INS5_IJNSA_ILi16EEESB_EEENS5_IJSC_S1I_EEEEEEEESH_SI_SH_SI_NS1D_6fusion15FusionCallbacksIS1H_NS1Q_17LinearCombinationISH_fSH_fLNS_15FloatRoundStyleE2EEES1J_S1P_JEEENS4_5SM1004TMEM4LOAD26SM100_TMEM_LOAD_32dp32b16xENS4_13SM90_TMA_LOADENS10_INS11_ILi2ELi4ELi3EEES14_NSR_INS5_IJS15_S1L_EEENS5_IJS1L_SC_EEEEEEENS4_39AutoVectorizingCopyWithAssumedAlignmentILi128EEENS4_14SM90_TMA_STOREES25_S27_S27_EEEvvEEEEvNT_6ParamsE --------------------------
	.section	.nv.shared._ZN7cutlass13device_kernelINS_4gemm6kernel13GemmUniversalIN4cute5tupleIJiiiiEEENS1_10collective13CollectiveMmaINS1_35MainloopSm100TmaUmmaWarpSpecializedILi3ELi2ELi4ENS5_IJNS4_1CILi2EEENSA_ILi1EEESC_EEEEENS5_IJNSA_ILi128EEESF_SF_EEENS_10tfloat32_tENS5_IJlSC_lEEESH_SI_NS4_8TiledMMAINS4_8MMA_AtomIJNS4_23SM100_MMA_TF32_2x1SM_SSISH_SH_fLi128ELi128ELNS4_4UMMA5MajorE0ELSN_0ELNSM_7ScaleInE0ELSO_0EEEEEENS4_6LayoutINS5_IJSC_SC_SC_EEENS5_IJNSA_ILi0EEEST_ST_EEEEENS5_IJNS4_10UnderscoreESW_SW_EEEEENS4_18SM100_TMA_2SM_LOADENS4_14ComposedLayoutINS4_7SwizzleILi3ELi4ELi3EEENS4_18smem_ptr_flag_bitsILi32EEENSR_INS5_IJNSA_ILi8EEENSA_ILi32EEEEEENS5_IJS16_SC_EEEEEEEvNS4_8identityESZ_S1A_vS1B_EENS_8epilogue10collective18CollectiveEpilogueINS1D_23Sm100TmaWarpSpecializedILi4ELi2ELi16ELb1ELb0EEEJNS5_IJNSA_ILi64EEESF_SF_EEENS5_IJNSR_IS1I_SC_EENSR_INS5_IJNSA_ILi16EEESB_EEENS5_IJSC_S1I_EEEEEEEESH_SI_SH_SI_NS1D_6fusion15FusionCallbacksIS1H_NS1Q_17LinearCombinationISH_fSH_fLNS_15FloatRoundStyleE2EEES1J_S1P_JEEENS4_5SM1004TMEM4LOAD26SM100_TMEM_LOAD_32dp32b16xENS4_13SM90_TMA_LOADENS10_INS11_ILi2ELi4ELi3EEES14_NSR_INS5_IJS15_S1L_EEENS5_IJS1L_SC_EEEEEEENS4_39AutoVectorizingCopyWithAssumedAlignmentILi128EEENS4_14SM90_TMA_STOREES25_S27_S27_EEEvvEEEEvNT_6ParamsE,"aw",@nobits
	.sectionflags	@""
	.align	16
	.zero		1024


//--------------------- .nv.shared.reserved.0     --------------------------
	.section	.nv.shared.reserved.0,"aw",@nobits
	.weak		__nv_reservedSMEM_offset_0_alias
	.size		__nv_reservedSMEM_offset_0_alias, 0, 64
	.other		__nv_reservedSMEM_offset_0_alias,@"STO_CUDA_RESERVED_SHARED STV_DEFAULT"
__nv_reservedSMEM_offset_0_alias:
	.zero		0
.nv.shared.reserved.0:
	.zero		64
	.weak		__nv_reservedSMEM_tcgen05_partition
	.type		__nv_reservedSMEM_tcgen05_partition,@object
	.size		__nv_reservedSMEM_tcgen05_partition,(.L_0 - __nv_reservedSMEM_tcgen05_partition)
__nv_reservedSMEM_tcgen05_partition:
	.zero		32
.L_0:


//--------------------- .nv.global                --------------------------
	.section	.nv.global,"aw",@nobits
.nv.global:
	.type		_ZN39_INTERNAL_0ab5dcb9_4_k_cu_68a09917_99044cute1_E,@object
	.size		_ZN39_INTERNAL_0ab5dcb9_4_k_cu_68a09917_99044cute1_E,(_ZN39_INTERNAL_0ab5dcb9_4_k_cu_68a09917_99044cuda3std3__45__cpo6cbeginE - _ZN39_INTERNAL_0ab5dcb9_4_k_cu_68a09917_99044cute1_E)
_ZN39_INTERNAL_0ab5dcb9_4_k_cu_68a09917_99044cute1_E:
	.zero		1
	.type		_ZN39_INTERNAL_0ab5dcb9_4_k_cu_68a09917_99044cuda3std3__45__cpo6cbeginE,@object
	.size		_ZN39_INTERNAL_0ab5dcb9_4_k_cu_68a09917_99044cuda3std3__45__cpo6cbeginE,(_ZN39_INTERNAL_0ab5dcb9_4_k_cu_68a09917_99044cuda3std3__48in_placeE - _ZN39_INTERNAL_0ab5dcb9_4_k_cu_68a09917_99044cuda3std3__45__cpo6cbeginE)
_ZN39_INTERNAL_0ab5dcb9_4_k_cu_68a09917_99044cuda3std3__45__cpo6cbeginE:
	.zero		1
	.type		_ZN39_INTERNAL_0ab5dcb9_4_k_cu_68a09917_99044cuda3std3__48in_placeE,@object
	.size		_ZN39_INTERNAL_0ab5dcb9_4_k_cu_68a09917_99044cuda3std3__48in_placeE,(_ZN39_INTERNAL_0ab5dcb9_4_k_cu_68a09917_99044cuda3std6ranges3__45__cpo9iter_moveE - _ZN39_INTERNAL_0ab5dcb9_4_k_cu_68a09917_99044cuda3std3__48in_placeE)
_ZN39_INTERNAL_0ab5dcb9_4_k_cu_68a09917_99044cuda3std3__48in_placeE:
	.zero		1
	.type		_ZN39_INTERNAL_0ab5dcb9_4_k_cu_68a09917_99044cuda3std6ranges3__45__cpo9iter_moveE,@object
	.size		_ZN39_INTERNAL_0ab5dcb9_4_k_cu_68a09917_99044cuda3std6ranges3__45__cpo9iter_moveE,(_ZN39_INTERNAL_0ab5dcb9_4_k_cu_68a09917_99044cuda3std3__45__cpo5beginE - _ZN39_INTERNAL_0ab5dcb9_4_k_cu_68a09917_99044cuda3std6ranges3__45__cpo9iter_moveE)
_ZN39_INTERNAL_0ab5dcb9_4_k_cu_68a09917_99044cuda3std6ranges3__45__cpo9iter_moveE:
	.zero		1
	.type		_ZN39_INTERNAL_0ab5dcb9_4_k_cu_68a09917_99044cuda3std3__45__cpo5beginE,@object
	.size		_ZN39_INTERNAL_0ab5dcb9_4_k_cu_68a09917_99044cuda3std3__45__cpo5beginE,(_ZN39_INTERNAL_0ab5dcb9_4_k_cu_68a09917_99044cuda3std3__441_GLOBAL__N__0ab5dcb9_4_k_cu_68a09917_99046ignoreE - _ZN39_INTERNAL_0ab5dcb9_4_k_cu_68a09917_99044cuda3std3__45__cpo5beginE)
_ZN39_INTERNAL_0ab5dcb9_4_k_cu_68a09917_99044cuda3std3__45__cpo5beginE:
	.zero		1
	.type		_ZN39_INTERNAL_0ab5dcb9_4_k_cu_68a09917_99044cuda3std3__441_GLOBAL__N__0ab5dcb9_4_k_cu_68a09917_99046ignoreE,@object
	.size		_ZN39_INTERNAL_0ab5dcb9_4_k_cu_68a09917_99044cuda3std3__441_GLOBAL__N__0ab5dcb9_4_k_cu_68a09917_99046ignoreE,(_ZN39_INTERNAL_0ab5dcb9_4_k_cu_68a09917_99044cute7productE - _ZN39_INTERNAL_0ab5dcb9_4_k_cu_68a09917_99044cuda3std3__441_GLOBAL__N__0ab5dcb9_4_k_cu_68a09917_99046ignoreE)
_ZN39_INTERNAL_0ab5dcb9_4_k_cu_68a09917_99044cuda3std3__441_GLOBAL__N__0ab5dcb9_4_k_cu_68a09917_99046ignoreE:
	.zero		1
	.type		_ZN39_INTERNAL_0ab5dcb9_4_k_cu_68a09917_99044cute7productE,@object
	.size		_ZN39_INTERNAL_0ab5dcb9_4_k_cu_68a09917_99044cute7productE,(_ZN39_INTERNAL_0ab5dcb9_4_k_cu_68a09917_99044cuda3std3__45__cpo3endE - _ZN39_INTERNAL_0ab5dcb9_4_k_cu_68a09917_99044cute7productE)
_ZN39_INTERNAL_0ab5dcb9_4_k_cu_68a09917_99044cute7productE:
	.zero		1
	.type		_ZN39_INTERNAL_0ab5dcb9_4_k_cu_68a09917_99044cuda3std3__45__cpo3endE,@object
	.size		_ZN39_INTERNAL_0ab5dcb9_4_k_cu_68a09917_99044cuda3std3__45__cpo3endE,(_ZN39_INTERNAL_0ab5dcb9_4_k_cu_68a09917_99044cuda3std3__419piecewise_constructE - _ZN39_INTERNAL_0ab5dcb9_4_k_cu_68a09917_99044cuda3std3__45__cpo3endE)
_ZN39_INTERNAL_0ab5dcb9_4_k_cu_68a09917_99044cuda3std3__45__cpo3endE:
	.zero		1
	.type		_ZN39_INTERNAL_0ab5dcb9_4_k_cu_68a09917_99044cuda3std3__419piecewise_constructE,@object
	.size		_ZN39_INTERNAL_0ab5dcb9_4_k_cu_68a09917_99044cuda3std3__419piecewise_constructE,(_ZN39_INTERNAL_0ab5dcb9_4_k_cu_68a09917_99044cuda3std3__45__cpo4cendE - _ZN39_INTERNAL_0ab5dcb9_4_k_cu_68a09917_99044cuda3std3__419piecewise_constructE)
_ZN39_INTERNAL_0ab5dcb9_4_k_cu_68a09917_99044cuda3std3__419piecewise_constructE:
	.zero		1
	.type		_ZN39_INTERNAL_0ab5dcb9_4_k_cu_68a09917_99044cuda3std3__45__cpo4cendE,@object
	.size		_ZN39_INTERNAL_0ab5dcb9_4_k_cu_68a09917_99044cuda3std3__45__cpo4cendE,(_ZN39_INTERNAL_0ab5dcb9_4_k_cu_68a09917_99044cuda3std6ranges3__45__cpo4swapE - _ZN39_INTERNAL_0ab5dcb9_4_k_cu_68a09917_99044cuda3std3__45__cpo4cendE)
_ZN39_INTERNAL_0ab5dcb9_4_k_cu_68a09917_99044cuda3std3__45__cpo4cendE:
	.zero		1
	.type		_ZN39_INTERNAL_0ab5dcb9_4_k_cu_68a09917_99044cuda3std6ranges3__45__cpo4swapE,@object
	.size		_ZN39_INTERNAL_0ab5dcb9_4_k_cu_68a09917_99044cuda3std6ranges3__45__cpo4swapE,(.L_10 - _ZN39_INTERNAL_0ab5dcb9_4_k_cu_68a09917_99044cuda3std6ranges3__45__cpo4swapE)
_ZN39_INTERNAL_0ab5dcb9_4_k_cu_68a09917_99044cuda3std6ranges3__45__cpo4swapE:
	.zero		1
.L_10:


//--------------------- .nv.constant0._ZN7cutlass13device_kernelINS_4gemm6kernel13GemmUniversalIN4cute5tupleIJiiiiEEENS1_10collective13CollectiveMmaINS1_35MainloopSm100TmaUmmaWarpSpecializedILi3ELi2ELi4ENS5_IJNS4_1CILi2EEENSA_ILi1EEESC_EEEEENS5_IJNSA_ILi128EEESF_SF_EEENS_10tfloat32_tENS5_IJlSC_lEEESH_SI_NS4_8TiledMMAINS4_8MMA_AtomIJNS4_23SM100_MMA_TF32_2x1SM_SSISH_SH_fLi128ELi128ELNS4_4UMMA5MajorE0ELSN_0ELNSM_7ScaleInE0ELSO_0EEEEEENS4_6LayoutINS5_IJSC_SC_SC_EEENS5_IJNSA_ILi0EEEST_ST_EEEEENS5_IJNS4_10UnderscoreESW_SW_EEEEENS4_18SM100_TMA_2SM_LOADENS4_14ComposedLayoutINS4_7SwizzleILi3ELi4ELi3EEENS4_18smem_ptr_flag_bitsILi32EEENSR_INS5_IJNSA_ILi8EEENSA_ILi32EEEEEENS5_IJS16_SC_EEEEEEEvNS4_8identityESZ_S1A_vS1B_EENS_8epilogue10collective18CollectiveEpilogueINS1D_23Sm100TmaWarpSpecializedILi4ELi2ELi16ELb1ELb0EEEJNS5_IJNSA_ILi64EEESF_SF_EEENS5_IJNSR_IS1I_SC_EENSR_INS5_IJNSA_ILi16EEESB_EEENS5_IJSC_S1I_EEEEEEEESH_SI_SH_SI_NS1D_6fusion15FusionCallbacksIS1H_NS1Q_17LinearCombinationISH_fSH_fLNS_15FloatRoundStyleE2EEES1J_S1P_JEEENS4_5SM1004TMEM4LOAD26SM100_TMEM_LOAD_32dp32b16xENS4_13SM90_TMA_LOADENS10_INS11_ILi2ELi4ELi3EEES14_NSR_INS5_IJS15_S1L_EEENS5_IJS1L_SC_EEEEEEENS4_39AutoVectorizingCopyWithAssumedAlignmentILi128EEENS4_14SM90_TMA_STOREES25_S27_S27_EEEvvEEEEvNT_6ParamsE --------------------------
	.section	.nv.constant0._ZN7cutlass13device_kernelINS_4gemm6kernel13GemmUniversalIN4cute5tupleIJiiiiEEENS1_10collective13CollectiveMmaINS1_35MainloopSm100TmaUmmaWarpSpecializedILi3ELi2ELi4ENS5_IJNS4_1CILi2EEENSA_ILi1EEESC_EEEEENS5_IJNSA_ILi128EEESF_SF_EEENS_10tfloat32_tENS5_IJlSC_lEEESH_SI_NS4_8TiledMMAINS4_8MMA_AtomIJNS4_23SM100_MMA_TF32_2x1SM_SSISH_SH_fLi128ELi128ELNS4_4UMMA5MajorE0ELSN_0ELNSM_7ScaleInE0ELSO_0EEEEEENS4_6LayoutINS5_IJSC_SC_SC_EEENS5_IJNSA_ILi0EEEST_ST_EEEEENS5_IJNS4_10UnderscoreESW_SW_EEEEENS4_18SM100_TMA_2SM_LOADENS4_14ComposedLayoutINS4_7SwizzleILi3ELi4ELi3EEENS4_18smem_ptr_flag_bitsILi32EEENSR_INS5_IJNSA_ILi8EEENSA_ILi32EEEEEENS5_IJS16_SC_EEEEEEEvNS4_8identityESZ_S1A_vS1B_EENS_8epilogue10collective18CollectiveEpilogueINS1D_23Sm100TmaWarpSpecializedILi4ELi2ELi16ELb1ELb0EEEJNS5_IJNSA_ILi64EEESF_SF_EEENS5_IJNSR_IS1I_SC_EENSR_INS5_IJNSA_ILi16EEESB_EEENS5_IJSC_S1I_EEEEEEEESH_SI_SH_SI_NS1D_6fusion15FusionCallbacksIS1H_NS1Q_17LinearCombinationISH_fSH_fLNS_15FloatRoundStyleE2EEES1J_S1P_JEEENS4_5SM1004TMEM4LOAD26SM100_TMEM_LOAD_32dp32b16xENS4_13SM90_TMA_LOADENS10_INS11_ILi2ELi4ELi3EEES14_NSR_INS5_IJS15_S1L_EEENS5_IJS1L_SC_EEEEEEENS4_39AutoVectorizingCopyWithAssumedAlignmentILi128EEENS4_14SM90_TMA_STOREES25_S27_S27_EEEvvEEEEvNT_6ParamsE,"a",@progbits
	.sectionflags	@""
	.align	4
.nv.constant0._ZN7cutlass13device_kernelINS_4gemm6kernel13GemmUniversalIN4cute5tupleIJiiiiEEENS1_10collective13CollectiveMmaINS1_35MainloopSm100TmaUmmaWarpSpecializedILi3ELi2ELi4ENS5_IJNS4_1CILi2EEENSA_ILi1EEESC_EEEEENS5_IJNSA_ILi128EEESF_SF_EEENS_10tfloat32_tENS5_IJlSC_lEEESH_SI_NS4_8TiledMMAINS4_8MMA_AtomIJNS4_23SM100_MMA_TF32_2x1SM_SSISH_SH_fLi128ELi128ELNS4_4UMMA5MajorE0ELSN_0ELNSM_7ScaleInE0ELSO_0EEEEEENS4_6LayoutINS5_IJSC_SC_SC_EEENS5_IJNSA_ILi0EEEST_ST_EEEEENS5_IJNS4_10UnderscoreESW_SW_EEEEENS4_18SM100_TMA_2SM_LOADENS4_14ComposedLayoutINS4_7SwizzleILi3ELi4ELi3EEENS4_18smem_ptr_flag_bitsILi32EEENSR_INS5_IJNSA_ILi8EEENSA_ILi32EEEEEENS5_IJS16_SC_EEEEEEEvNS4_8identityESZ_S1A_vS1B_EENS_8epilogue10collective18CollectiveEpilogueINS1D_23Sm100TmaWarpSpecializedILi4ELi2ELi16ELb1ELb0EEEJNS5_IJNSA_ILi64EEESF_SF_EEENS5_IJNSR_IS1I_SC_EENSR_INS5_IJNSA_ILi16EEESB_EEENS5_IJSC_S1I_EEEEEEEESH_SI_SH_SI_NS1D_6fusion15FusionCallbacksIS1H_NS1Q_17LinearCombinationISH_fSH_fLNS_15FloatRoundStyleE2EEES1J_S1P_JEEENS4_5SM1004TMEM4LOAD26SM100_TMEM_LOAD_32dp32b16xENS4_13SM90_TMA_LOADENS10_INS11_ILi2ELi4ELi3EEES14_NSR_INS5_IJS15_S1L_EEENS5_IJS1L_SC_EEEEEEENS4_39AutoVectorizingCopyWithAssumedAlignmentILi128EEENS4_14SM90_TMA_STOREES25_S27_S27_EEEvvEEEEvNT_6ParamsE:
	.zero		2944


//--------------------- SYMBOLS --------------------------

	.type		.nv.reservedSmem.offset0,@object
	.size		.nv.reservedSmem.offset0,0x4
	.type		.nv.reservedSmem.cap,@object
	.size		.nv.reservedSmem.cap,0x4
	.type		__assertfail,@function
